//
// Generated by NVIDIA NVVM Compiler
//
// Compiler Build ID: CL-36424714
// Cuda compilation tools, release 13.0, V13.0.88
// Based on NVVM 20.0.0
//

.version 9.0
.target sm_100
.address_size 64

	// .globl	_Z16tanh_impl_KernelPdS_
.func  (.param .b64 func_retval0) __internal_accurate_pow
(
	.param .b64 __internal_accurate_pow_param_0
)
;

.visible .entry _Z16tanh_impl_KernelPdS_(
	.param .u64 .ptr .align 1 _Z16tanh_impl_KernelPdS__param_0,
	.param .u64 .ptr .align 1 _Z16tanh_impl_KernelPdS__param_1
)
{
	.reg .pred 	%p<27>;
	.reg .b32 	%r<26>;
	.reg .b64 	%rd<15>;
	.reg .b64 	%fd<64>;

	ld.param.u64 	%rd2, [_Z16tanh_impl_KernelPdS__param_0];
	ld.param.u64 	%rd1, [_Z16tanh_impl_KernelPdS__param_1];
	cvta.to.global.u64 	%rd3, %rd2;
	mov.u32 	%r7, %tid.x;
	mov.u32 	%r8, %ctaid.x;
	mov.u32 	%r9, %ntid.x;
	mad.lo.s32 	%r1, %r8, %r9, %r7;
	mul.wide.s32 	%rd4, %r1, 8;
	add.s64 	%rd5, %rd3, %rd4;
	ld.global.f64 	%fd1, [%rd5];
	mul.f64 	%fd19, %fd1, 0dC000000000000000;
	mov.f64 	%fd20, 0d4005BF0A8B145769;
	{
	.reg .b32 %temp; 
	mov.b64 	{%temp, %r2}, %fd20;
	}
	{
	.reg .b32 %temp; 
	mov.b64 	{%temp, %r3}, %fd19;
	}
	shr.u32 	%r10, %r3, 20;
	and.b32  	%r11, %r10, 2047;
	add.s32 	%r12, %r11, -1012;
	mov.b64 	%rd6, %fd19;
	shl.b64 	%rd7, %rd6, %r12;
	setp.eq.s64 	%p1, %rd7, -9223372036854775808;
	{ // callseq 0, 0
	.param .b64 param0;
	st.param.f64 	[param0], %fd19;
	.param .b64 retval0;
	call.uni (retval0), 
	__internal_accurate_pow, 
	(
	param0
	);
	ld.param.f64 	%fd21, [retval0];
	} // callseq 0
	setp.lt.s32 	%p2, %r2, 0;
	neg.f64 	%fd23, %fd21;
	selp.f64 	%fd24, %fd23, %fd21, %p1;
	selp.f64 	%fd25, %fd24, %fd21, %p2;
	cvt.rzi.f64.f64 	%fd26, %fd19;
	setp.neu.f64 	%p3, %fd19, %fd26;
	selp.f64 	%fd28, 0dFFF8000000000000, %fd25, %p3;
	selp.f64 	%fd62, %fd28, %fd25, %p2;
	add.f64 	%fd29, %fd19, 0d4005BF0A8B145769;
	{
	.reg .b32 %temp; 
	mov.b64 	{%temp, %r13}, %fd29;
	}
	and.b32  	%r4, %r13, 2146435072;
	setp.ne.s32 	%p4, %r4, 2146435072;
	mov.f64 	%fd60, %fd62;
	@%p4 bra 	$L__BB0_5;
	setp.num.f64 	%p5, %fd19, %fd19;
	@%p5 bra 	$L__BB0_3;
	mov.f64 	%fd31, 0d4005BF0A8B145769;
	add.rn.f64 	%fd60, %fd31, %fd19;
	bra.uni 	$L__BB0_5;
$L__BB0_3:
	abs.f64 	%fd30, %fd19;
	setp.neu.f64 	%p6, %fd30, 0d7FF0000000000000;
	mov.f64 	%fd60, %fd62;
	@%p6 bra 	$L__BB0_5;
	setp.lt.s32 	%p7, %r3, 0;
	selp.b32 	%r14, 0, 2146435072, %p7;
	mov.b32 	%r15, 0;
	mov.b64 	%fd60, {%r15, %r14};
$L__BB0_5:
	setp.lt.s32 	%p8, %r2, 0;
	neg.f64 	%fd32, %fd1;
	{
	.reg .b32 %temp; 
	mov.b64 	{%temp, %r5}, %fd32;
	}
	shr.u32 	%r16, %r5, 20;
	and.b32  	%r17, %r16, 2047;
	add.s32 	%r18, %r17, -1012;
	mov.b64 	%rd9, %fd32;
	shl.b64 	%rd10, %rd9, %r18;
	setp.eq.s64 	%p9, %rd10, -9223372036854775808;
	{ // callseq 1, 0
	.param .b64 param0;
	st.param.f64 	[param0], %fd32;
	.param .b64 retval0;
	call.uni (retval0), 
	__internal_accurate_pow, 
	(
	param0
	);
	ld.param.f64 	%fd33, [retval0];
	} // callseq 1
	neg.f64 	%fd35, %fd33;
	selp.f64 	%fd36, %fd35, %fd33, %p9;
	selp.f64 	%fd37, %fd36, %fd33, %p8;
	cvt.rzi.f64.f64 	%fd38, %fd32;
	setp.neu.f64 	%p10, %fd38, %fd32;
	selp.f64 	%fd40, 0dFFF8000000000000, %fd37, %p10;
	selp.f64 	%fd63, %fd40, %fd37, %p8;
	mov.f64 	%fd41, 0d4005BF0A8B145769;
	sub.f64 	%fd42, %fd41, %fd1;
	{
	.reg .b32 %temp; 
	mov.b64 	{%temp, %r19}, %fd42;
	}
	and.b32  	%r6, %r19, 2146435072;
	setp.ne.s32 	%p11, %r6, 2146435072;
	mov.f64 	%fd61, %fd63;
	@%p11 bra 	$L__BB0_10;
	setp.num.f64 	%p12, %fd1, %fd1;
	@%p12 bra 	$L__BB0_8;
	mov.f64 	%fd44, 0d4005BF0A8B145769;
	add.rn.f64 	%fd61, %fd44, %fd32;
	bra.uni 	$L__BB0_10;
$L__BB0_8:
	abs.f64 	%fd43, %fd1;
	setp.neu.f64 	%p13, %fd43, 0d7FF0000000000000;
	mov.f64 	%fd61, %fd63;
	@%p13 bra 	$L__BB0_10;
	setp.lt.s32 	%p14, %r5, 0;
	selp.b32 	%r20, 0, 2146435072, %p14;
	mov.b32 	%r21, 0;
	mov.b64 	%fd61, {%r21, %r20};
$L__BB0_10:
	setp.ne.s32 	%p15, %r4, 2146435072;
	setp.eq.f64 	%p16, %fd1, 0d0000000000000000;
	add.f64 	%fd45, %fd61, %fd61;
	selp.f64 	%fd46, 0d4000000000000000, %fd45, %p16;
	mov.f64 	%fd47, 0d3FF0000000000000;
	sub.f64 	%fd48, %fd47, %fd60;
	setp.eq.f64 	%p17, %fd19, 0d0000000000000000;
	selp.f64 	%fd49, 0d0000000000000000, %fd48, %p17;
	div.rn.f64 	%fd12, %fd49, %fd46;
	@%p15 bra 	$L__BB0_15;
	setp.num.f64 	%p18, %fd19, %fd19;
	@%p18 bra 	$L__BB0_13;
	mov.f64 	%fd51, 0d4005BF0A8B145769;
	add.rn.f64 	%fd62, %fd51, %fd19;
	bra.uni 	$L__BB0_15;
$L__BB0_13:
	abs.f64 	%fd50, %fd19;
	setp.neu.f64 	%p19, %fd50, 0d7FF0000000000000;
	@%p19 bra 	$L__BB0_15;
	setp.lt.s32 	%p20, %r3, 0;
	selp.b32 	%r22, 0, 2146435072, %p20;
	mov.b32 	%r23, 0;
	mov.b64 	%fd62, {%r23, %r22};
$L__BB0_15:
	setp.ne.s32 	%p21, %r6, 2146435072;
	@%p21 bra 	$L__BB0_20;
	setp.num.f64 	%p22, %fd1, %fd1;
	@%p22 bra 	$L__BB0_18;
	mov.f64 	%fd53, 0d4005BF0A8B145769;
	add.rn.f64 	%fd63, %fd53, %fd32;
	bra.uni 	$L__BB0_20;
$L__BB0_18:
	abs.f64 	%fd52, %fd1;
	setp.neu.f64 	%p23, %fd52, 0d7FF0000000000000;
	@%p23 bra 	$L__BB0_20;
	setp.lt.s32 	%p24, %r5, 0;
	selp.b32 	%r24, 0, 2146435072, %p24;
	mov.b32 	%r25, 0;
	mov.b64 	%fd63, {%r25, %r24};
$L__BB0_20:
	setp.eq.f64 	%p25, %fd1, 0d0000000000000000;
	setp.eq.f64 	%p26, %fd19, 0d0000000000000000;
	add.f64 	%fd54, %fd62, 0d3FF0000000000000;
	selp.f64 	%fd55, 0d4000000000000000, %fd54, %p26;
	cvta.to.global.u64 	%rd12, %rd1;
	add.f64 	%fd56, %fd63, %fd63;
	selp.f64 	%fd57, 0d4000000000000000, %fd56, %p25;
	div.rn.f64 	%fd58, %fd55, %fd57;
	div.rn.f64 	%fd59, %fd12, %fd58;
	add.s64 	%rd14, %rd12, %rd4;
	st.global.f64 	[%rd14], %fd59;
	ret;

}
.func  (.param .b64 func_retval0) __internal_accurate_pow(
	.param .b64 __internal_accurate_pow_param_0
)
{
	.reg .pred 	%p<8>;
	.reg .b32 	%r<46>;
	.reg .b32 	%f<3>;
	.reg .b64 	%fd<109>;

	ld.param.f64 	%fd10, [__internal_accurate_pow_param_0];
	mov.f64 	%fd11, 0d4005BF0A8B145769;
	{
	.reg .b32 %temp; 
	mov.b64 	{%temp, %r8}, %fd11;
	}
	{
	.reg .b32 %temp; 
	mov.b64 	{%r9, %temp}, %fd11;
	}
	shr.u32 	%r10, %r8, 20;
	setp.lt.u32 	%p1, %r8, 1048576;
	mov.f64 	%fd12, 0d4365BF0A8B145769;
	{
	.reg .b32 %temp; 
	mov.b64 	{%temp, %r11}, %fd12;
	}
	{
	.reg .b32 %temp; 
	mov.b64 	{%r12, %temp}, %fd12;
	}
	shr.u32 	%r13, %r11, 20;
	add.s32 	%r14, %r13, -54;
	selp.b32 	%r15, %r12, %r9, %p1;
	selp.b32 	%r16, %r11, %r8, %p1;
	selp.b32 	%r1, %r14, %r10, %p1;
	add.s32 	%r45, %r1, -1023;
	and.b32  	%r17, %r16, -2146435073;
	or.b32  	%r18, %r17, 1072693248;
	mov.b64 	%fd107, {%r15, %r18};
	setp.lt.u32 	%p2, %r18, 1073127583;
	@%p2 bra 	$L__BB1_2;
	{
	.reg .b32 %temp; 
	mov.b64 	{%r19, %temp}, %fd107;
	}
	{
	.reg .b32 %temp; 
	mov.b64 	{%temp, %r20}, %fd107;
	}
	add.s32 	%r21, %r20, -1048576;
	mov.b64 	%fd107, {%r19, %r21};
	add.s32 	%r45, %r1, -1022;
$L__BB1_2:
	add.f64 	%fd13, %fd107, 0dBFF0000000000000;
	add.f64 	%fd14, %fd107, 0d3FF0000000000000;
	rcp.approx.ftz.f64 	%fd15, %fd14;
	neg.f64 	%fd16, %fd14;
	fma.rn.f64 	%fd17, %fd16, %fd15, 0d3FF0000000000000;
	fma.rn.f64 	%fd18, %fd17, %fd17, %fd17;
	fma.rn.f64 	%fd19, %fd18, %fd15, %fd15;
	mul.f64 	%fd20, %fd13, %fd19;
	fma.rn.f64 	%fd21, %fd13, %fd19, %fd20;
	mul.f64 	%fd22, %fd21, %fd21;
	fma.rn.f64 	%fd23, %fd22, 0d3EB0F5FF7D2CAFE2, 0d3ED0F5D241AD3B5A;
	fma.rn.f64 	%fd24, %fd23, %fd22, 0d3EF3B20A75488A3F;
	fma.rn.f64 	%fd25, %fd24, %fd22, 0d3F1745CDE4FAECD5;
	fma.rn.f64 	%fd26, %fd25, %fd22, 0d3F3C71C7258A578B;
	fma.rn.f64 	%fd27, %fd26, %fd22, 0d3F6249249242B910;
	fma.rn.f64 	%fd28, %fd27, %fd22, 0d3F89999999999DFB;
	sub.f64 	%fd29, %fd13, %fd21;
	add.f64 	%fd30, %fd29, %fd29;
	neg.f64 	%fd31, %fd21;
	fma.rn.f64 	%fd32, %fd31, %fd13, %fd30;
	mul.f64 	%fd33, %fd19, %fd32;
	fma.rn.f64 	%fd34, %fd22, %fd28, 0d3FB5555555555555;
	mov.f64 	%fd35, 0d3FB5555555555555;
	sub.f64 	%fd36, %fd35, %fd34;
	fma.rn.f64 	%fd37, %fd22, %fd28, %fd36;
	add.f64 	%fd38, %fd37, 0dBC46A4CB00B9E7B0;
	add.f64 	%fd39, %fd34, %fd38;
	sub.f64 	%fd40, %fd34, %fd39;
	add.f64 	%fd41, %fd38, %fd40;
	mul.rn.f64 	%fd42, %fd21, %fd21;
	neg.f64 	%fd43, %fd42;
	fma.rn.f64 	%fd44, %fd21, %fd21, %fd43;
	{
	.reg .b32 %temp; 
	mov.b64 	{%r22, %temp}, %fd33;
	}
	{
	.reg .b32 %temp; 
	mov.b64 	{%temp, %r23}, %fd33;
	}
	add.s32 	%r24, %r23, 1048576;
	mov.b64 	%fd45, {%r22, %r24};
	fma.rn.f64 	%fd46, %fd21, %fd45, %fd44;
	mul.rn.f64 	%fd47, %fd42, %fd21;
	neg.f64 	%fd48, %fd47;
	fma.rn.f64 	%fd49, %fd42, %fd21, %fd48;
	fma.rn.f64 	%fd50, %fd42, %fd33, %fd49;
	fma.rn.f64 	%fd51, %fd46, %fd21, %fd50;
	mul.rn.f64 	%fd52, %fd39, %fd47;
	neg.f64 	%fd53, %fd52;
	fma.rn.f64 	%fd54, %fd39, %fd47, %fd53;
	fma.rn.f64 	%fd55, %fd39, %fd51, %fd54;
	fma.rn.f64 	%fd56, %fd41, %fd47, %fd55;
	add.f64 	%fd57, %fd52, %fd56;
	sub.f64 	%fd58, %fd52, %fd57;
	add.f64 	%fd59, %fd56, %fd58;
	add.f64 	%fd60, %fd21, %fd57;
	sub.f64 	%fd61, %fd21, %fd60;
	add.f64 	%fd62, %fd57, %fd61;
	add.f64 	%fd63, %fd59, %fd62;
	add.f64 	%fd64, %fd33, %fd63;
	add.f64 	%fd65, %fd60, %fd64;
	sub.f64 	%fd66, %fd60, %fd65;
	add.f64 	%fd67, %fd64, %fd66;
	xor.b32  	%r25, %r45, -2147483648;
	mov.b32 	%r26, 1127219200;
	mov.b64 	%fd68, {%r25, %r26};
	mov.b32 	%r27, -2147483648;
	mov.b64 	%fd69, {%r27, %r26};
	sub.f64 	%fd70, %fd68, %fd69;
	fma.rn.f64 	%fd71, %fd70, 0d3FE62E42FEFA39EF, %fd65;
	fma.rn.f64 	%fd72, %fd70, 0dBFE62E42FEFA39EF, %fd71;
	sub.f64 	%fd73, %fd72, %fd65;
	sub.f64 	%fd74, %fd67, %fd73;
	fma.rn.f64 	%fd75, %fd70, 0d3C7ABC9E3B39803F, %fd74;
	add.f64 	%fd76, %fd71, %fd75;
	sub.f64 	%fd77, %fd71, %fd76;
	add.f64 	%fd78, %fd75, %fd77;
	{
	.reg .b32 %temp; 
	mov.b64 	{%temp, %r28}, %fd10;
	}
	{
	.reg .b32 %temp; 
	mov.b64 	{%r29, %temp}, %fd10;
	}
	shl.b32 	%r30, %r28, 1;
	setp.gt.u32 	%p3, %r30, -33554433;
	and.b32  	%r31, %r28, -15728641;
	selp.b32 	%r32, %r31, %r28, %p3;
	mov.b64 	%fd79, {%r29, %r32};
	mul.rn.f64 	%fd80, %fd76, %fd79;
	neg.f64 	%fd81, %fd80;
	fma.rn.f64 	%fd82, %fd76, %fd79, %fd81;
	fma.rn.f64 	%fd83, %fd78, %fd79, %fd82;
	add.f64 	%fd4, %fd80, %fd83;
	sub.f64 	%fd84, %fd80, %fd4;
	add.f64 	%fd5, %fd83, %fd84;
	fma.rn.f64 	%fd85, %fd4, 0d3FF71547652B82FE, 0d4338000000000000;
	{
	.reg .b32 %temp; 
	mov.b64 	{%r5, %temp}, %fd85;
	}
	mov.f64 	%fd86, 0dC338000000000000;
	add.rn.f64 	%fd87, %fd85, %fd86;
	fma.rn.f64 	%fd88, %fd87, 0dBFE62E42FEFA39EF, %fd4;
	fma.rn.f64 	%fd89, %fd87, 0dBC7ABC9E3B39803F, %fd88;
	fma.rn.f64 	%fd90, %fd89, 0d3E5ADE1569CE2BDF, 0d3E928AF3FCA213EA;
	fma.rn.f64 	%fd91, %fd90, %fd89, 0d3EC71DEE62401315;
	fma.rn.f64 	%fd92, %fd91, %fd89, 0d3EFA01997C89EB71;
	fma.rn.f64 	%fd93, %fd92, %fd89, 0d3F2A01A014761F65;
	fma.rn.f64 	%fd94, %fd93, %fd89, 0d3F56C16C1852B7AF;
	fma.rn.f64 	%fd95, %fd94, %fd89, 0d3F81111111122322;
	fma.rn.f64 	%fd96, %fd95, %fd89, 0d3FA55555555502A1;
	fma.rn.f64 	%fd97, %fd96, %fd89, 0d3FC5555555555511;
	fma.rn.f64 	%fd98, %fd97, %fd89, 0d3FE000000000000B;
	fma.rn.f64 	%fd99, %fd98, %fd89, 0d3FF0000000000000;
	fma.rn.f64 	%fd100, %fd99, %fd89, 0d3FF0000000000000;
	{
	.reg .b32 %temp; 
	mov.b64 	{%r6, %temp}, %fd100;
	}
	{
	.reg .b32 %temp; 
	mov.b64 	{%temp, %r7}, %fd100;
	}
	shl.b32 	%r33, %r5, 20;
	add.s32 	%r34, %r33, %r7;
	mov.b64 	%fd108, {%r6, %r34};
	{
	.reg .b32 %temp; 
	mov.b64 	{%temp, %r35}, %fd4;
	}
	mov.b32 	%f2, %r35;
	abs.f32 	%f1, %f2;
	setp.lt.f32 	%p4, %f1, 0f4086232B;
	@%p4 bra 	$L__BB1_5;
	setp.lt.f64 	%p5, %fd4, 0d0000000000000000;
	add.f64 	%fd101, %fd4, 0d7FF0000000000000;
	selp.f64 	%fd108, 0d0000000000000000, %fd101, %p5;
	setp.geu.f32 	%p6, %f1, 0f40874800;
	@%p6 bra 	$L__BB1_5;
	shr.u32 	%r36, %r5, 31;
	add.s32 	%r37, %r5, %r36;
	shr.s32 	%r38, %r37, 1;
	shl.b32 	%r39, %r38, 20;
	add.s32 	%r40, %r7, %r39;
	mov.b64 	%fd102, {%r6, %r40};
	sub.s32 	%r41, %r5, %r38;
	shl.b32 	%r42, %r41, 20;
	add.s32 	%r43, %r42, 1072693248;
	mov.b32 	%r44, 0;
	mov.b64 	%fd103, {%r44, %r43};
	mul.f64 	%fd108, %fd103, %fd102;
$L__BB1_5:
	abs.f64 	%fd104, %fd108;
	setp.eq.f64 	%p7, %fd104, 0d7FF0000000000000;
	fma.rn.f64 	%fd105, %fd108, %fd5, %fd108;
	selp.f64 	%fd106, %fd108, %fd105, %p7;
	st.param.f64 	[func_retval0], %fd106;
	ret;

}


// ===== COMPILED SASS (sm_100) =====

	.target	sm_100

	.elftype	@"ET_EXEC"


//--------------------- .note.nv.tkinfo           --------------------------
	.section	.note.nv.tkinfo,"",@"SHT_NOTE"
	.sectionflags	@"SHF_NOTE_NV_TKINFO"
	.tkinfo
        /*0018*/ 	.word	0x00000002
        /*0030*/ 	.string	""
        /*0030*/ 	.string	"ptxas"
        /*0030*/ 	.string	"Cuda compilation tools, release 13.0, V13.0.88"
        /*0030*/ 	.string	"Build cuda_13.0.r13.0/compiler.36424714_0"
        /*0030*/ 	.string	"-arch sm_100 -m 64 "



//--------------------- .note.nv.cuinfo           --------------------------
	.section	.note.nv.cuinfo,"",@"SHT_NOTE"
	.sectionflags	@"SHF_NOTE_NV_CUINFO"
        /*0018*/ 	.short	0x0002
        /*001a*/ 	.short	0x0064
        /*001c*/ 	.short	0x0082
	.zero		2


//--------------------- .nv.info                  --------------------------
	.section	.nv.info,"",@"SHT_CUDA_INFO"
	.align	4


	//----- nvinfo : EIATTR_REGCOUNT
	.align		4
        /*0000*/ 	.byte	0x04, 0x2f
        /*0002*/ 	.short	(.L_1 - .L_0)
	.align		4
.L_0:
        /*0004*/ 	.word	index@(_Z16tanh_impl_KernelPdS_)
        /*0008*/ 	.word	0x00000025


	//----- nvinfo : EIATTR_FRAME_SIZE
	.align		4
.L_1:
        /*000c*/ 	.byte	0x04, 0x11
        /*000e*/ 	.short	(.L_3 - .L_2)
	.align		4
.L_2:
        /*0010*/ 	.word	index@($_Z16tanh_impl_KernelPdS_$__internal_accurate_pow)
        /*0014*/ 	.word	0x00000000


	//----- nvinfo : EIATTR_FRAME_SIZE
	.align		4
.L_3:
        /*0018*/ 	.byte	0x04, 0x11
        /*001a*/ 	.short	(.L_5 - .L_4)
	.align		4
.L_4:
        /*001c*/ 	.word	index@($__internal_0_$__cuda_sm20_div_rn_f64_full)
        /*0020*/ 	.word	0x00000000


	//----- nvinfo : EIATTR_FRAME_SIZE
	.align		4
.L_5:
        /*0024*/ 	.byte	0x04, 0x11
        /*0026*/ 	.short	(.L_7 - .L_6)
	.align		4
.L_6:
        /*0028*/ 	.word	index@(_Z16tanh_impl_KernelPdS_)
        /*002c*/ 	.word	0x00000000


	//----- nvinfo : EIATTR_MIN_STACK_SIZE
	.align		4
.L_7:
        /*0030*/ 	.byte	0x04, 0x12
        /*0032*/ 	.short	(.L_9 - .L_8)
	.align		4
.L_8:
        /*0034*/ 	.word	index@(_Z16tanh_impl_KernelPdS_)
        /*0038*/ 	.word	0x00000000
.L_9:


//--------------------- .nv.compat                --------------------------
	.section	.nv.compat,"",@"SHT_CUDA_COMPAT_INFO"
	.align	4
        /*0000*/ 	.byte	0x02, 0x09, 0x00, 0x00, 0x02, 0x02, 0x01, 0x00, 0x02, 0x05, 0x05, 0x00, 0x03, 0x07, 0x01, 0x01
        /*0010*/ 	.byte	0x02, 0x03, 0x00, 0x00, 0x02, 0x06, 0x01, 0x00, 0x04, 0x0b, 0x08, 0x00, 0x01, 0x00, 0x00, 0x00
        /*0020*/ 	.byte	0x00, 0x00, 0x00, 0x00


//--------------------- .nv.info._Z16tanh_impl_KernelPdS_ --------------------------
	.section	.nv.info._Z16tanh_impl_KernelPdS_,"",@"SHT_CUDA_INFO"
	.sectionflags	@""
	.align	4


	//----- nvinfo : EIATTR_CUDA_API_VERSION
	.align		4
        /*0000*/ 	.byte	0x04, 0x37
        /*0002*/ 	.short	(.L_11 - .L_10)
.L_10:
        /*0004*/ 	.word	0x00000082


	//----- nvinfo : EIATTR_KPARAM_INFO
	.align		4
.L_11:
        /*0008*/ 	.byte	0x04, 0x17
        /*000a*/ 	.short	(.L_13 - .L_12)
.L_12:
        /*000c*/ 	.word	0x00000000
        /*0010*/ 	.short	0x0001
        /*0012*/ 	.short	0x0008
        /*0014*/ 	.byte	0x00, 0xf5, 0x21, 0x00


	//----- nvinfo : EIATTR_KPARAM_INFO
	.align		4
.L_13:
        /*0018*/ 	.byte	0x04, 0x17
        /*001a*/ 	.short	(.L_15 - .L_14)
.L_14:
        /*001c*/ 	.word	0x00000000
        /*0020*/ 	.short	0x0000
        /*0022*/ 	.short	0x0000
        /*0024*/ 	.byte	0x00, 0xf5, 0x21, 0x00


	//----- nvinfo : EIATTR_SPARSE_MMA_MASK
	.align		4
.L_15:
        /*0028*/ 	.byte	0x03, 0x50
        /*002a*/ 	.short	0x0000


	//----- nvinfo : EIATTR_MAXREG_COUNT
	.align		4
        /*002c*/ 	.byte	0x03, 0x1b
        /*002e*/ 	.short	0x00ff


	//----- nvinfo : EIATTR_MERCURY_ISA_VERSION
	.align		4
        /*0030*/ 	.byte	0x03, 0x5f
        /*0032*/ 	.short	0x0101


	//----- nvinfo : EIATTR_VRC_CTA_INIT_COUNT
	.align		4
        /*0034*/ 	.byte	0x02, 0x4a
	.zero		1
	.zero		1


	//----- nvinfo : EIATTR_EXIT_INSTR_OFFSETS
	.align		4
        /*0038*/ 	.byte	0x04, 0x1c
        /*003a*/ 	.short	(.L_17 - .L_16)


	//   ....[0]....
.L_16:
        /*003c*/ 	.word	0x00000b60


	//----- nvinfo : EIATTR_CRS_STACK_SIZE
	.align		4
.L_17:
        /*0040*/ 	.byte	0x04, 0x1e
        /*0042*/ 	.short	(.L_19 - .L_18)
.L_18:
        /*0044*/ 	.word	0x00000000


	//----- nvinfo : EIATTR_CBANK_PARAM_SIZE
	.align		4
.L_19:
        /*0048*/ 	.byte	0x03, 0x19
        /*004a*/ 	.short	0x0010


	//----- nvinfo : EIATTR_PARAM_CBANK
	.align		4
        /*004c*/ 	.byte	0x04, 0x0a
        /*004e*/ 	.short	(.L_21 - .L_20)
	.align		4
.L_20:
        /*0050*/ 	.word	index@(.nv.constant0._Z16tanh_impl_KernelPdS_)
        /*0054*/ 	.short	0x0380
        /*0056*/ 	.short	0x0010


	//----- nvinfo : EIATTR_SW_WAR
	.align		4
.L_21:
        /*0058*/ 	.byte	0x04, 0x36
        /*005a*/ 	.short	(.L_23 - .L_22)
.L_22:
        /*005c*/ 	.word	0x00000008
.L_23:


//--------------------- .nv.callgraph             --------------------------
	.section	.nv.callgraph,"",@"SHT_CUDA_CALLGRAPH"
	.align	4
	.sectionentsize	8
	.align		4
        /*0000*/ 	.word	0x00000000
	.align		4
        /*0004*/ 	.word	0xffffffff
	.align		4
        /*0008*/ 	.word	0x00000000
	.align		4
        /*000c*/ 	.word	0xfffffffe
	.align		4
        /*0010*/ 	.word	0x00000000
	.align		4
        /*0014*/ 	.word	0xfffffffd
	.align		4
        /*0018*/ 	.word	0x00000000
	.align		4
        /*001c*/ 	.word	0xfffffffc


//--------------------- .text._Z16tanh_impl_KernelPdS_ --------------------------
	.section	.text._Z16tanh_impl_KernelPdS_,"ax",@progbits
	.align	128
        .global         _Z16tanh_impl_KernelPdS_
        .type           _Z16tanh_impl_KernelPdS_,@function
        .size           _Z16tanh_impl_KernelPdS_,(.L_x_24 - _Z16tanh_impl_KernelPdS_)
        .other          _Z16tanh_impl_KernelPdS_,@"STO_CUDA_ENTRY STV_DEFAULT"
_Z16tanh_impl_KernelPdS_:
.text._Z16tanh_impl_KernelPdS_:
[----:B------:R-:W-:Y:S01]  /*0000*/  LDC R1, c[0x0][0x37c] ;  /* 0x0000df00ff017b82 */ /* 0x000fe20000000800 */
[----:B------:R-:W0:Y:S07]  /*0010*/  S2R R30, SR_TID.X ;  /* 0x00000000001e7919 */ /* 0x000e2e0000002100 */
[----:B------:R-:W0:Y:S01]  /*0020*/  S2UR UR6, SR_CTAID.X ;  /* 0x00000000000679c3 */ /* 0x000e220000002500 */
[----:B------:R-:W1:Y:S07]  /*0030*/  LDCU.64 UR4, c[0x0][0x358] ;  /* 0x00006b00ff0477ac */ /* 0x000e6e0008000a00 */
[----:B------:R-:W0:Y:S08]  /*0040*/  LDC R3, c[0x0][0x360] ;  /* 0x0000d800ff037b82 */ /* 0x000e300000000800 */
[----:B------:R-:W2:Y:S01]  /*0050*/  LDC.64 R4, c[0x0][0x380] ;  /* 0x0000e000ff047b82 */ /* 0x000ea20000000a00 */
[----:B0-----:R-:W-:-:S04]  /*0060*/  IMAD R30, R3, UR6, R30 ;  /* 0x00000006031e7c24 */ /* 0x001fc8000f8e021e */
[----:B--2---:R-:W-:-:S06]  /*0070*/  IMAD.WIDE R4, R30, 0x8, R4 ;  /* 0x000000081e047825 */ /* 0x004fcc00078e0204 */
[----:B-1----:R-:W2:Y:S01]  /*0080*/  LDG.E.64 R4, desc[UR4][R4.64] ;  /* 0x0000000404047981 */ /* 0x002ea2000c1e1b00 */
[----:B------:R-:W-:Y:S01]  /*0090*/  BSSY.RECONVERGENT B0, `(.L_x_0) ;  /* 0x0000006000007945 */ /* 0x000fe20003800200 */
[----:B------:R-:W-:Y:S01]  /*00a0*/  MOV R0, 0xf0 ;  /* 0x000000f000007802 */ /* 0x000fe20000000f00 */
[----:B--2---:R-:W-:-:S10]  /*00b0*/  DMUL R2, R4, -2 ;  /* 0xc000000004027828 */ /* 0x004fd40000000000 */
[----:B------:R-:W-:Y:S02]  /*00c0*/  IMAD.MOV.U32 R32, RZ, RZ, R2 ;  /* 0x000000ffff207224 */ /* 0x000fe400078e0002 */
[----:B------:R-:W-:-:S07]  /*00d0*/  IMAD.MOV.U32 R33, RZ, RZ, R3 ;  /* 0x000000ffff217224 */ /* 0x000fce00078e0003 */
[----:B------:R-:W-:Y:S05]  /*00e0*/  CALL.REL.NOINC `($_Z16tanh_impl_KernelPdS_$__internal_accurate_pow) ;  /* 0x0000001000087944 */ /* 0x000fea0003c00000 */
[----:B------:R-:W-:Y:S05]  /*00f0*/  BSYNC.RECONVERGENT B0 ;  /* 0x0000000000007941 */ /* 0x000fea0003800200 */
.L_x_0:
[----:B------:R-:W-:Y:S01]  /*0100*/  UMOV UR6, 0x8b145769 ;  /* 0x8b14576900067882 */ /* 0x000fe20000000000 */
[----:B------:R-:W-:Y:S01]  /*0110*/  UMOV UR7, 0x4005bf0a ;  /* 0x4005bf0a00077882 */ /* 0x000fe20000000000 */
[----:B------:R-:W-:Y:S01]  /*0120*/  IMAD.MOV.U32 R8, RZ, RZ, R14 ;  /* 0x000000ffff087224 */ /* 0x000fe200078e000e */
[----:B------:R-:W-:Y:S01]  /*0130*/  DADD R6, R2, UR6 ;  /* 0x0000000602067e29 */ /* 0x000fe20008000000 */
[----:B------:R-:W-:Y:S01]  /*0140*/  IMAD.MOV.U32 R9, RZ, RZ, R15 ;  /* 0x000000ffff097224 */ /* 0x000fe200078e000f */
[----:B------:R-:W-:Y:S01]  /*0150*/  BSSY.RECONVERGENT B0, `(.L_x_1) ;  /* 0x0000010000007945 */ /* 0x000fe20003800200 */
[----:B------:R-:W-:Y:S02]  /*0160*/  IMAD.MOV.U32 R10, RZ, RZ, R8 ;  /* 0x000000ffff0a7224 */ /* 0x000fe400078e0008 */
[----:B------:R-:W-:-:S05]  /*0170*/  IMAD.MOV.U32 R11, RZ, RZ, R9 ;  /* 0x000000ffff0b7224 */ /* 0x000fca00078e0009 */
[----:B------:R-:W-:Y:S01]  /*0180*/  LOP3.LUT R31, R7, 0x7ff00000, RZ, 0xc0, !PT ;  /* 0x7ff00000071f7812 */ /* 0x000fe200078ec0ff */
[----:B------:R-:W-:-:S03]  /*0190*/  DADD R6, -RZ, -R4 ;  /* 0x00000000ff067229 */ /* 0x000fc60000000904 */
[----:B------:R-:W-:-:S13]  /*01a0*/  ISETP.NE.AND P0, PT, R31, 0x7ff00000, PT ;  /* 0x7ff000001f00780c */ /* 0x000fda0003f05270 */
[----:B------:R-:W-:Y:S05]  /*01b0*/  @P0 BRA `(.L_x_2) ;  /* 0x0000000000240947 */ /* 0x000fea0003800000 */
[----:B------:R-:W-:-:S14]  /*01c0*/  DSETP.NAN.AND P0, PT, R2, R2, PT ;  /* 0x000000020200722a */ /* 0x000fdc0003f08000 */
[----:B------:R-:W-:Y:S01]  /*01d0*/  @P0 DADD R10, R2, UR6 ;  /* 0x00000006020a0e29 */ /* 0x000fe20008000000 */
[----:B------:R-:W-:Y:S10]  /*01e0*/  @P0 BRA `(.L_x_2) ;  /* 0x0000000000180947 */ /* 0x000ff40003800000 */
[----:B------:R-:W-:Y:S01]  /*01f0*/  DSETP.NEU.AND P0, PT, |R2|, +INF , PT ;  /* 0x7ff000000200742a */ /* 0x000fe20003f0d200 */
[----:B------:R-:W-:Y:S02]  /*0200*/  IMAD.MOV.U32 R10, RZ, RZ, R8 ;  /* 0x000000ffff0a7224 */ /* 0x000fe400078e0008 */
[----:B------:R-:W-:-:S11]  /*0210*/  IMAD.MOV.U32 R11, RZ, RZ, R9 ;  /* 0x000000ffff0b7224 */ /* 0x000fd600078e0009 */
[----:B------:R-:W-:Y:S01]  /*0220*/  @!P0 ISETP.GE.AND P1, PT, R3, RZ, PT ;  /* 0x000000ff0300820c */ /* 0x000fe20003f26270 */
[----:B------:R-:W-:-:S03]  /*0230*/  @!P0 IMAD.MOV.U32 R10, RZ, RZ, RZ ;  /* 0x000000ffff0a8224 */ /* 0x000fc600078e00ff */
[----:B------:R-:W-:-:S09]  /*0240*/  @!P0 SEL R11, RZ, 0x7ff00000, !P1 ;  /* 0x7ff00000ff0b8807 */ /* 0x000fd20004800000 */
.L_x_2:
[----:B------:R-:W-:Y:S05]  /*0250*/  BSYNC.RECONVERGENT B0 ;  /* 0x0000000000007941 */ /* 0x000fea0003800200 */
.L_x_1:
[----:B------:R-:W-:Y:S01]  /*0260*/  BSSY.RECONVERGENT B0, `(.L_x_3) ;  /* 0x0000005000007945 */ /* 0x000fe20003800200 */
[----:B------:R-:W-:Y:S01]  /*0270*/  IMAD.MOV.U32 R32, RZ, RZ, R6 ;  /* 0x000000ffff207224 */ /* 0x000fe200078e0006 */
[----:B------:R-:W-:Y:S01]  /*0280*/  MOV R0, 0x2b0 ;  /* 0x000002b000007802 */ /* 0x000fe20000000f00 */
[----:B------:R-:W-:-:S07]  /*0290*/  IMAD.MOV.U32 R33, RZ, RZ, R7 ;  /* 0x000000ffff217224 */ /* 0x000fce00078e0007 */
[----:B------:R-:W-:Y:S05]  /*02a0*/  CALL.REL.NOINC `($_Z16tanh_impl_KernelPdS_$__internal_accurate_pow) ;  /* 0x0000000c00987944 */ /* 0x000fea0003c00000 */
[----:B------:R-:W-:Y:S05]  /*02b0*/  BSYNC.RECONVERGENT B0 ;  /* 0x0000000000007941 */ /* 0x000fea0003800200 */
.L_x_3:
[----:B------:R-:W-:Y:S01]  /*02c0*/  UMOV UR6, 0x8b145769 ;  /* 0x8b14576900067882 */ /* 0x000fe20000000000 */
[----:B------:R-:W-:Y:S01]  /*02d0*/  UMOV UR7, 0x4005bf0a ;  /* 0x4005bf0a00077882 */ /* 0x000fe20000000000 */
[----:B------:R-:W-:Y:S01]  /*02e0*/  BSSY.RECONVERGENT B0, `(.L_x_4) ;  /* 0x0000012000007945 */ /* 0x000fe20003800200 */
[----:B------:R-:W-:-:S06]  /*02f0*/  DADD R12, -R4, UR6 ;  /* 0x00000006040c7e29 */ /* 0x000fcc0008000100 */
[----:B------:R-:W-:-:S04]  /*0300*/  MOV R12, R14 ;  /* 0x0000000e000c7202 */ /* 0x000fc80000000f00 */
[----:B------:R-:W-:Y:S01]  /*0310*/  LOP3.LUT R0, R13, 0x7ff00000, RZ, 0xc0, !PT ;  /* 0x7ff000000d007812 */ /* 0x000fe200078ec0ff */
[----:B------:R-:W-:Y:S02]  /*0320*/  IMAD.MOV.U32 R13, RZ, RZ, R15 ;  /* 0x000000ffff0d7224 */ /* 0x000fe400078e000f */
[----:B------:R-:W-:Y:S01]  /*0330*/  IMAD.MOV.U32 R14, RZ, RZ, R12 ;  /* 0x000000ffff0e7224 */ /* 0x000fe200078e000c */
[----:B------:R-:W-:Y:S01]  /*0340*/  ISETP.NE.AND P0, PT, R0, 0x7ff00000, PT ;  /* 0x7ff000000000780c */ /* 0x000fe20003f05270 */
[----:B------:R-:W-:-:S12]  /*0350*/  IMAD.MOV.U32 R15, RZ, RZ, R13 ;  /* 0x000000ffff0f7224 */ /* 0x000fd800078e000d */
[----:B------:R-:W-:Y:S05]  /*0360*/  @P0 BRA `(.L_x_5) ;  /* 0x0000000000240947 */ /* 0x000fea0003800000 */
[----:B------:R-:W-:-:S14]  /*0370*/  DSETP.NAN.AND P0, PT, R4, R4, PT ;  /* 0x000000040400722a */ /* 0x000fdc0003f08000 */
[----:B------:R-:W-:Y:S01]  /*0380*/  @P0 DADD R14, -R4, UR6 ;  /* 0x00000006040e0e29 */ /* 0x000fe20008000100 */
[----:B------:R-:W-:Y:S10]  /*0390*/  @P0 BRA `(.L_x_5) ;  /* 0x0000000000180947 */ /* 0x000ff40003800000 */
[----:B------:R-:W-:Y:S01]  /*03a0*/  DSETP.NEU.AND P0, PT, |R4|, +INF , PT ;  /* 0x7ff000000400742a */ /* 0x000fe20003f0d200 */
[----:B------:R-:W-:Y:S02]  /*03b0*/  IMAD.MOV.U32 R14, RZ, RZ, R12 ;  /* 0x000000ffff0e7224 */ /* 0x000fe400078e000c */
[----:B------:R-:W-:-:S11]  /*03c0*/  IMAD.MOV.U32 R15, RZ, RZ, R13 ;  /* 0x000000ffff0f7224 */ /* 0x000fd600078e000d */
[----:B------:R-:W-:Y:S01]  /*03d0*/  @!P0 ISETP.GE.AND P1, PT, R7, RZ, PT ;  /* 0x000000ff0700820c */ /* 0x000fe20003f26270 */
[----:B------:R-:W-:-:S03]  /*03e0*/  @!P0 IMAD.MOV.U32 R14, RZ, RZ, RZ ;  /* 0x000000ffff0e8224 */ /* 0x000fc600078e00ff */
[----:B------:R-:W-:-:S09]  /*03f0*/  @!P0 SEL R15, RZ, 0x7ff00000, !P1 ;  /* 0x7ff00000ff0f8807 */ /* 0x000fd20004800000 */
.L_x_5:
[----:B------:R-:W-:Y:S05]  /*0400*/  BSYNC.RECONVERGENT B0 ;  /* 0x0000000000007941 */ /* 0x000fea0003800200 */
.L_x_4:
[----:B------:R-:W-:Y:S01]  /*0410*/  DADD R14, R14, R14 ;  /* 0x000000000e0e7229 */ /* 0x000fe2000000000e */
[----:B------:R-:W-:Y:S01]  /*0420*/  IMAD.MOV.U32 R16, RZ, RZ, 0x1 ;  /* 0x00000001ff107424 */ /* 0x000fe200078e00ff */
[----:B------:R-:W-:Y:S01]  /*0430*/  DSETP.NEU.AND P0, PT, R4, RZ, PT ;  /* 0x000000ff0400722a */ /* 0x000fe20003f0d000 */
[----:B------:R-:W-:Y:S01]  /*0440*/  BSSY.RECONVERGENT B0, `(.L_x_6) ;  /* 0x000001d000007945 */ /* 0x000fe20003800200 */
[----:B------:R-:W-:Y:S01]  /*0450*/  DADD R10, -R10, 1 ;  /* 0x3ff000000a0a7429 */ /* 0x000fe20000000100 */
[----:B------:R-:W-:-:S05]  /*0460*/  ISETP.NE.AND P1, PT, R31, 0x7ff00000, PT ;  /* 0x7ff000001f00780c */ /* 0x000fca0003f25270 */
[----:B------:R-:W-:Y:S02]  /*0470*/  FSEL R15, R15, 2, P0 ;  /* 0x400000000f0f7808 */ /* 0x000fe40000000000 */
[----:B------:R-:W-:Y:S01]  /*0480*/  FSEL R14, R14, RZ, P0 ;  /* 0x000000ff0e0e7208 */ /* 0x000fe20000000000 */
[----:B------:R-:W-:Y:S01]  /*0490*/  DSETP.NEU.AND P0, PT, R2, RZ, PT ;  /* 0x000000ff0200722a */ /* 0x000fe20003f0d000 */
[----:B------:R-:W0:Y:S05]  /*04a0*/  MUFU.RCP64H R17, R15 ;  /* 0x0000000f00117308 */ /* 0x000e2a0000001800 */
[----:B------:R-:W-:Y:S02]  /*04b0*/  FSEL R20, R10, RZ, P0 ;  /* 0x000000ff0a147208 */ /* 0x000fe40000000000 */
[----:B------:R-:W-:-:S04]  /*04c0*/  FSEL R21, R11, RZ, P0 ;  /* 0x000000ff0b157208 */ /* 0x000fc80000000000 */
[----:B------:R-:W-:Y:S01]  /*04d0*/  FSETP.GEU.AND P2, PT, |R21|, 6.5827683646048100446e-37, PT ;  /* 0x036000001500780b */ /* 0x000fe20003f4e200 */
[----:B0-----:R-:W-:-:S08]  /*04e0*/  DFMA R18, -R14, R16, 1 ;  /* 0x3ff000000e12742b */ /* 0x001fd00000000110 */
[----:B------:R-:W-:-:S08]  /*04f0*/  DFMA R18, R18, R18, R18 ;  /* 0x000000121212722b */ /* 0x000fd00000000012 */
[----:B------:R-:W-:-:S08]  /*0500*/  DFMA R18, R16, R18, R16 ;  /* 0x000000121012722b */ /* 0x000fd00000000010 */
[----:B------:R-:W-:-:S08]  /*0510*/  DFMA R16, -R14, R18, 1 ;  /* 0x3ff000000e10742b */ /* 0x000fd00000000112 */
[----:B------:R-:W-:-:S08]  /*0520*/  DFMA R16, R18, R16, R18 ;  /* 0x000000101210722b */ /* 0x000fd00000000012 */
[----:B------:R-:W-:-:S08]  /*0530*/  DMUL R10, R16, R20 ;  /* 0x00000014100a7228 */ /* 0x000fd00000000000 */
[----:B------:R-:W-:-:S08]  /*0540*/  DFMA R18, -R14, R10, R20 ;  /* 0x0000000a0e12722b */ /* 0x000fd00000000114 */
[----:B------:R-:W-:-:S10]  /*0550*/  DFMA R10, R16, R18, R10 ;  /* 0x00000012100a722b */ /* 0x000fd4000000000a */
[----:B------:R-:W-:-:S05]  /*0560*/  FFMA R16, RZ, R15, R11 ;  /* 0x0000000fff107223 */ /* 0x000fca000000000b */
[----:B------:R-:W-:-:S13]  /*0570*/  FSETP.GT.AND P0, PT, |R16|, 1.469367938527859385e-39, PT ;  /* 0x001000001000780b */ /* 0x000fda0003f04200 */
[----:B------:R-:W-:Y:S05]  /*0580*/  @P0 BRA P2, `(.L_x_7) ;  /* 0x0000000000200947 */ /* 0x000fea0001000000 */
[----:B------:R-:W-:Y:S01]  /*0590*/  IMAD.MOV.U32 R18, RZ, RZ, R20 ;  /* 0x000000ffff127224 */ /* 0x000fe200078e0014 */
[----:B------:R-:W-:Y:S01]  /*05a0*/  MOV R17, R15 ;  /* 0x0000000f00117202 */ /* 0x000fe20000000f00 */
[----:B------:R-:W-:Y:S01]  /*05b0*/  IMAD.MOV.U32 R19, RZ, RZ, R21 ;  /* 0x000000ffff137224 */ /* 0x000fe200078e0015 */
[----:B------:R-:W-:Y:S01]  /*05c0*/  MOV R24, 0x5f0 ;  /* 0x000005f000187802 */ /* 0x000fe20000000f00 */
[----:B------:R-:W-:-:S07]  /*05d0*/  IMAD.MOV.U32 R16, RZ, RZ, R14 ;  /* 0x000000ffff107224 */ /* 0x000fce00078e000e */
[----:B------:R-:W-:Y:S05]  /*05e0*/  CALL.REL.NOINC `($__internal_0_$__cuda_sm20_div_rn_f64_full) ;  /* 0x0000000400607944 */ /* 0x000fea0003c00000 */
[----:B------:R-:W-:Y:S02]  /*05f0*/  IMAD.MOV.U32 R10, RZ, RZ, R22 ;  /* 0x000000ffff0a7224 */ /* 0x000fe400078e0016 */
[----:B------:R-:W-:-:S07]  /*0600*/  IMAD.MOV.U32 R11, RZ, RZ, R23 ;  /* 0x000000ffff0b7224 */ /* 0x000fce00078e0017 */
.L_x_7:
[----:B------:R-:W-:Y:S05]  /*0610*/  BSYNC.RECONVERGENT B0 ;  /* 0x0000000000007941 */ /* 0x000fea0003800200 */
.L_x_6:
[----:B------:R-:W-:Y:S01]  /*0620*/  BSSY.RECONVERGENT B0, `(.L_x_8) ;  /* 0x000000c000007945 */ /* 0x000fe20003800200 */
[----:B------:R-:W-:-:S03]  /*0630*/  ISETP.NE.AND P2, PT, R0, 0x7ff00000, PT ;  /* 0x7ff000000000780c */ /* 0x000fc60003f45270 */
[----:B------:R-:W-:Y:S10]  /*0640*/  @P1 BRA `(.L_x_9) ;  /* 0x0000000000241947 */ /* 0x000ff40003800000 */
[----:B------:R-:W-:-:S14]  /*0650*/  DSETP.NAN.AND P0, PT, R2, R2, PT ;  /* 0x000000020200722a */ /* 0x000fdc0003f08000 */
[----:B------:R-:W-:Y:S02]  /*0660*/  @P0 IMAD.MOV.U32 R14, RZ, RZ, -0x74eba897 ;  /* 0x8b145769ff0e0424 */ /* 0x000fe400078e00ff */
[----:B------:R-:W-:-:S06]  /*0670*/  @P0 IMAD.MOV.U32 R15, RZ, RZ, 0x4005bf0a ;  /* 0x4005bf0aff0f0424 */ /* 0x000fcc00078e00ff */
[----:B------:R-:W-:Y:S01]  /*0680*/  @P0 DADD R8, R2, R14 ;  /* 0x0000000002080229 */ /* 0x000fe2000000000e */
[----:B------:R-:W-:Y:S10]  /*0690*/  @P0 BRA `(.L_x_9) ;  /* 0x0000000000100947 */ /* 0x000ff40003800000 */
[----:B------:R-:W-:-:S14]  /*06a0*/  DSETP.NEU.AND P0, PT, |R2|, +INF , PT ;  /* 0x7ff000000200742a */ /* 0x000fdc0003f0d200 */
[----:B------:R-:W-:Y:S01]  /*06b0*/  @!P0 ISETP.GE.AND P1, PT, R3, RZ, PT ;  /* 0x000000ff0300820c */ /* 0x000fe20003f26270 */
[----:B------:R-:W-:-:S03]  /*06c0*/  @!P0 IMAD.MOV.U32 R8, RZ, RZ, RZ ;  /* 0x000000ffff088224 */ /* 0x000fc600078e00ff */
[----:B------:R-:W-:-:S09]  /*06d0*/  @!P0 SEL R9, RZ, 0x7ff00000, !P1 ;  /* 0x7ff00000ff098807 */ /* 0x000fd20004800000 */
.L_x_9:
[----:B------:R-:W-:Y:S05]  /*06e0*/  BSYNC.RECONVERGENT B0 ;  /* 0x0000000000007941 */ /* 0x000fea0003800200 */
.L_x_8:
[----:B------:R-:W-:Y:S04]  /*06f0*/  BSSY.RECONVERGENT B0, `(.L_x_10) ;  /* 0x000000b000007945 */ /* 0x000fe80003800200 */
[----:B------:R-:W-:Y:S05]  /*0700*/  @P2 BRA `(.L_x_11) ;  /* 0x0000000000242947 */ /* 0x000fea0003800000 */
[----:B------:R-:W-:-:S14]  /*0710*/  DSETP.NAN.AND P0, PT, R4, R4, PT ;  /* 0x000000040400722a */ /* 0x000fdc0003f08000 */
[----:B------:R-:W-:Y:S02]  /*0720*/  @P0 IMAD.MOV.U32 R14, RZ, RZ, -0x74eba897 ;  /* 0x8b145769ff0e0424 */ /* 0x000fe400078e00ff */
[----:B------:R-:W-:-:S06]  /*0730*/  @P0 IMAD.MOV.U32 R15, RZ, RZ, 0x4005bf0a ;  /* 0x4005bf0aff0f0424 */ /* 0x000fcc00078e00ff */
[----:B------:R-:W-:Y:S01]  /*0740*/  @P0 DADD R12, -R4, R14 ;  /* 0x00000000040c0229 */ /* 0x000fe2000000010e */
[----:B------:R-:W-:Y:S10]  /*0750*/  @P0 BRA `(.L_x_11) ;  /* 0x0000000000100947 */ /* 0x000ff40003800000 */
[----:B------:R-:W-:-:S14]  /*0760*/  DSETP.NEU.AND P0, PT, |R4|, +INF , PT ;  /* 0x7ff000000400742a */ /* 0x000fdc0003f0d200 */
[----:B------:R-:W-:Y:S01]  /*0770*/  @!P0 ISETP.GE.AND P1, PT, R7, RZ, PT ;  /* 0x000000ff0700820c */ /* 0x000fe20003f26270 */
[----:B------:R-:W-:-:S03]  /*0780*/  @!P0 IMAD.MOV.U32 R12, RZ, RZ, RZ ;  /* 0x000000ffff0c8224 */ /* 0x000fc600078e00ff */
[----:B------:R-:W-:-:S09]  /*0790*/  @!P0 SEL R13, RZ, 0x7ff00000, !P1 ;  /* 0x7ff00000ff0d8807 */ /* 0x000fd20004800000 */
.L_x_11:
[----:B------:R-:W-:Y:S05]  /*07a0*/  BSYNC.RECONVERGENT B0 ;  /* 0x0000000000007941 */ /* 0x000fea0003800200 */
.L_x_10:
[----:B------:R-:W-:Y:S01]  /*07b0*/  DADD R12, R12, R12 ;  /* 0x000000000c0c7229 */ /* 0x000fe2000000000c */
[----:B------:R-:W-:Y:S01]  /*07c0*/  IMAD.MOV.U32 R6, RZ, RZ, 0x1 ;  /* 0x00000001ff067424 */ /* 0x000fe200078e00ff */
[----:B------:R-:W-:Y:S01]  /*07d0*/  DSETP.NEU.AND P0, PT, R4, RZ, PT ;  /* 0x000000ff0400722a */ /* 0x000fe20003f0d000 */
[----:B------:R-:W-:Y:S01]  /*07e0*/  BSSY.RECONVERGENT B0, `(.L_x_12) ;  /* 0x000001c000007945 */ /* 0x000fe20003800200 */
[----:B------:R-:W-:-:S06]  /*07f0*/  DADD R8, R8, 1 ;  /* 0x3ff0000008087429 */ /* 0x000fcc0000000000 */
[----:B------:R-:W-:Y:S02]  /*0800*/  FSEL R5, R13, 2, P0 ;  /* 0x400000000d057808 */ /* 0x000fe40000000000 */
[----:B------:R-:W-:Y:S01]  /*0810*/  FSEL R4, R12, RZ, P0 ;  /* 0x000000ff0c047208 */ /* 0x000fe20000000000 */
[----:B------:R-:W-:Y:S01]  /*0820*/  DSETP.NEU.AND P0, PT, R2, RZ, PT ;  /* 0x000000ff0200722a */ /* 0x000fe20003f0d000 */
[----:B------:R-:W0:Y:S04]  /*0830*/  MUFU.RCP64H R7, R5 ;  /* 0x0000000500077308 */ /* 0x000e280000001800 */
[----:B0-----:R-:W-:-:S08]  /*0840*/  DFMA R12, -R4, R6, 1 ;  /* 0x3ff00000040c742b */ /* 0x001fd00000000106 */
[----:B------:R-:W-:-:S08]  /*0850*/  DFMA R12, R12, R12, R12 ;  /* 0x0000000c0c0c722b */ /* 0x000fd0000000000c */
[----:B------:R-:W-:-:S08]  /*0860*/  DFMA R12, R6, R12, R6 ;  /* 0x0000000c060c722b */ /* 0x000fd00000000006 */
[----:B------:R-:W-:-:S08]  /*0870*/  DFMA R6, -R4, R12, 1 ;  /* 0x3ff000000406742b */ /* 0x000fd0000000010c */
[----:B------:R-:W-:Y:S01]  /*0880*/  DFMA R6, R12, R6, R12 ;  /* 0x000000060c06722b */ /* 0x000fe2000000000c */
[----:B------:R-:W-:Y:S02]  /*0890*/  FSEL R12, R8, RZ, P0 ;  /* 0x000000ff080c7208 */ /* 0x000fe40000000000 */
[----:B------:R-:W-:-:S04]  /*08a0*/  FSEL R13, R9, 2, P0 ;  /* 0x40000000090d7808 */ /* 0x000fc80000000000 */
[----:B------:R-:W-:Y:S02]  /*08b0*/  FSETP.GEU.AND P1, PT, |R13|, 6.5827683646048100446e-37, PT ;  /* 0x036000000d00780b */ /* 0x000fe40003f2e200 */
        /* <DEDUP_REMOVED lines=14> */
.L_x_13:
[----:B------:R-:W-:Y:S05]  /*09a0*/  BSYNC.RECONVERGENT B0 ;  /* 0x0000000000007941 */ /* 0x000fea0003800200 */
.L_x_12:
[----:B------:R-:W0:Y:S01]  /*09b0*/  MUFU.RCP64H R5, R3 ;  /* 0x0000000300057308 */ /* 0x000e220000001800 */
[----:B------:R-:W-:Y:S01]  /*09c0*/  IMAD.MOV.U32 R4, RZ, RZ, 0x1 ;  /* 0x00000001ff047424 */ /* 0x000fe200078e00ff */
[----:B------:R-:W-:Y:S01]  /*09d0*/  FSETP.GEU.AND P1, PT, |R11|, 6.5827683646048100446e-37, PT ;  /* 0x036000000b00780b */ /* 0x000fe20003f2e200 */
[----:B------:R-:W-:Y:S04]  /*09e0*/  BSSY.RECONVERGENT B0, `(.L_x_14) ;  /* 0x0000014000007945 */ /* 0x000fe80003800200 */
[----:B0-----:R-:W-:-:S08]  /*09f0*/  DFMA R6, R4, -R2, 1 ;  /* 0x3ff000000406742b */ /* 0x001fd00000000802 */
[----:B------:R-:W-:-:S08]  /*0a00*/  DFMA R6, R6, R6, R6 ;  /* 0x000000060606722b */ /* 0x000fd00000000006 */
[----:B------:R-:W-:-:S08]  /*0a10*/  DFMA R6, R4, R6, R4 ;  /* 0x000000060406722b */ /* 0x000fd00000000004 */
[----:B------:R-:W-:-:S08]  /*0a20*/  DFMA R4, R6, -R2, 1 ;  /* 0x3ff000000604742b */ /* 0x000fd00000000802 */
[----:B------:R-:W-:-:S08]  /*0a30*/  DFMA R4, R6, R4, R6 ;  /* 0x000000040604722b */ /* 0x000fd00000000006 */
[----:B------:R-:W-:-:S08]  /*0a40*/  DMUL R6, R4, R10 ;  /* 0x0000000a04067228 */ /* 0x000fd00000000000 */
[----:B------:R-:W-:-:S08]  /*0a50*/  DFMA R8, R6, -R2, R10 ;  /* 0x800000020608722b */ /* 0x000fd0000000000a */
[----:B------:R-:W-:-:S10]  /*0a60*/  DFMA R4, R4, R8, R6 ;  /* 0x000000080404722b */ /* 0x000fd40000000006 */
[----:B------:R-:W-:-:S05]  /*0a70*/  FFMA R0, RZ, R3, R5 ;  /* 0x00000003ff007223 */ /* 0x000fca0000000005 */
[----:B------:R-:W-:-:S13]  /*0a80*/  FSETP.GT.AND P0, PT, |R0|, 1.469367938527859385e-39, PT ;  /* 0x001000000000780b */ /* 0x000fda0003f04200 */
[----:B------:R-:W-:Y:S05]  /*0a90*/  @P0 BRA P1, `(.L_x_15) ;  /* 0x0000000000200947 */ /* 0x000fea0000800000 */
[----:B------:R-:W-:Y:S01]  /*0aa0*/  IMAD.MOV.U32 R18, RZ, RZ, R10 ;  /* 0x000000ffff127224 */ /* 0x000fe200078e000a */
[----:B------:R-:W-:Y:S01]  /*0ab0*/  MOV R24, 0xb00 ;  /* 0x00000b0000187802 */ /* 0x000fe20000000f00 */
[----:B------:R-:W-:Y:S02]  /*0ac0*/  IMAD.MOV.U32 R19, RZ, RZ, R11 ;  /* 0x000000ffff137224 */ /* 0x000fe400078e000b */
[----:B------:R-:W-:Y:S02]  /*0ad0*/  IMAD.MOV.U32 R16, RZ, RZ, R2 ;  /* 0x000000ffff107224 */ /* 0x000fe400078e0002 */
[----:B------:R-:W-:-:S07]  /*0ae0*/  IMAD.MOV.U32 R17, RZ, RZ, R3 ;  /* 0x000000ffff117224 */ /* 0x000fce00078e0003 */
[----:B------:R-:W-:Y:S05]  /*0af0*/  CALL.REL.NOINC `($__internal_0_$__cuda_sm20_div_rn_f64_full) ;  /* 0x00000000001c7944 */ /* 0x000fea0003c00000 */
[----:B------:R-:W-:Y:S01]  /*0b00*/  MOV R4, R22 ;  /* 0x0000001600047202 */ /* 0x000fe20000000f00 */
[----:B------:R-:W-:-:S07]  /*0b10*/  IMAD.MOV.U32 R5, RZ, RZ, R23 ;  /* 0x000000ffff057224 */ /* 0x000fce00078e0017 */
.L_x_15:
[----:B------:R-:W-:Y:S05]  /*0b20*/  BSYNC.RECONVERGENT B0 ;  /* 0x0000000000007941 */ /* 0x000fea0003800200 */
.L_x_14:
[----:B------:R-:W0:Y:S02]  /*0b30*/  LDC.64 R2, c[0x0][0x388] ;  /* 0x0000e200ff027b82 */ /* 0x000e240000000a00 */
[----:B0-----:R-:W-:-:S05]  /*0b40*/  IMAD.WIDE R30, R30, 0x8, R2 ;  /* 0x000000081e1e7825 */ /* 0x001fca00078e0202 */
[----:B------:R-:W-:Y:S01]  /*0b50*/  STG.E.64 desc[UR4][R30.64], R4 ;  /* 0x000000041e007986 */ /* 0x000fe2000c101b04 */
[----:B------:R-:W-:Y:S05]  /*0b60*/  EXIT ;  /* 0x000000000000794d */ /* 0x000fea0003800000 */
        .weak           $__internal_0_$__cuda_sm20_div_rn_f64_full
        .type           $__internal_0_$__cuda_sm20_div_rn_f64_full,@function
        .size           $__internal_0_$__cuda_sm20_div_rn_f64_full,($_Z16tanh_impl_KernelPdS_$__internal_accurate_pow - $__internal_0_$__cuda_sm20_div_rn_f64_full)
$__internal_0_$__cuda_sm20_div_rn_f64_full:
[C---:B------:R-:W-:Y:S01]  /*0b70*/  FSETP.GEU.AND P0, PT, |R17|.reuse, 1.469367938527859385e-39, PT ;  /* 0x001000001100780b */ /* 0x040fe20003f0e200 */
[----:B------:R-:W-:Y:S01]  /*0b80*/  IMAD.MOV.U32 R26, RZ, RZ, 0x1 ;  /* 0x00000001ff1a7424 */ /* 0x000fe200078e00ff */
[----:B------:R-:W-:Y:S01]  /*0b90*/  LOP3.LUT R14, R17, 0x800fffff, RZ, 0xc0, !PT ;  /* 0x800fffff110e7812 */ /* 0x000fe200078ec0ff */
[----:B------:R-:W-:Y:S01]  /*0ba0*/  BSSY.RECONVERGENT B1, `(.L_x_16) ;  /* 0x0000054000017945 */ /* 0x000fe20003800200 */
[C---:B------:R-:W-:Y:S02]  /*0bb0*/  FSETP.GEU.AND P3, PT, |R19|.reuse, 1.469367938527859385e-39, PT ;  /* 0x001000001300780b */ /* 0x040fe40003f6e200 */
[----:B------:R-:W-:Y:S01]  /*0bc0*/  LOP3.LUT R15, R14, 0x3ff00000, RZ, 0xfc, !PT ;  /* 0x3ff000000e0f7812 */ /* 0x000fe200078efcff */
[----:B------:R-:W-:Y:S01]  /*0bd0*/  IMAD.MOV.U32 R14, RZ, RZ, R16 ;  /* 0x000000ffff0e7224 */ /* 0x000fe200078e0010 */
[----:B------:R-:W-:Y:S02]  /*0be0*/  LOP3.LUT R23, R19, 0x7ff00000, RZ, 0xc0, !PT ;  /* 0x7ff0000013177812 */ /* 0x000fe400078ec0ff */
[----:B------:R-:W-:-:S03]  /*0bf0*/  LOP3.LUT R34, R17, 0x7ff00000, RZ, 0xc0, !PT ;  /* 0x7ff0000011227812 */ /* 0x000fc600078ec0ff */
[----:B------:R-:W-:Y:S01]  /*0c00*/  @!P0 DMUL R14, R16, 8.98846567431157953865e+307 ;  /* 0x7fe00000100e8828 */ /* 0x000fe20000000000 */
[----:B------:R-:W-:-:S03]  /*0c10*/  ISETP.GE.U32.AND P2, PT, R23, R34, PT ;  /* 0x000000221700720c */ /* 0x000fc60003f46070 */
[----:B------:R-:W-:Y:S01]  /*0c20*/  @!P3 LOP3.LUT R22, R17, 0x7ff00000, RZ, 0xc0, !PT ;  /* 0x7ff000001116b812 */ /* 0x000fe200078ec0ff */
[----:B------:R-:W-:Y:S01]  /*0c30*/  @!P3 IMAD.MOV.U32 R32, RZ, RZ, RZ ;  /* 0x000000ffff20b224 */ /* 0x000fe200078e00ff */
[----:B------:R-:W0:Y:S02]  /*0c40*/  MUFU.RCP64H R27, R15 ;  /* 0x0000000f001b7308 */ /* 0x000e240000001800 */
[----:B------:R-:W-:Y:S01]  /*0c50*/  @!P3 ISETP.GE.U32.AND P4, PT, R23, R22, PT ;  /* 0x000000161700b20c */ /* 0x000fe20003f86070 */
[----:B------:R-:W-:Y:S01]  /*0c60*/  IMAD.MOV.U32 R22, RZ, RZ, 0x1ca00000 ;  /* 0x1ca00000ff167424 */ /* 0x000fe200078e00ff */
[----:B------:R-:W-:-:S04]  /*0c70*/  @!P0 LOP3.LUT R34, R15, 0x7ff00000, RZ, 0xc0, !PT ;  /* 0x7ff000000f228812 */ /* 0x000fc800078ec0ff */
[----:B------:R-:W-:-:S04]  /*0c80*/  @!P3 SEL R25, R22, 0x63400000, !P4 ;  /* 0x634000001619b807 */ /* 0x000fc80006000000 */
[----:B------:R-:W-:-:S04]  /*0c90*/  @!P3 LOP3.LUT R25, R25, 0x80000000, R19, 0xf8, !PT ;  /* 0x800000001919b812 */ /* 0x000fc800078ef813 */
[----:B------:R-:W-:Y:S01]  /*0ca0*/  @!P3 LOP3.LUT R33, R25, 0x100000, RZ, 0xfc, !PT ;  /* 0x001000001921b812 */ /* 0x000fe200078efcff */
[----:B0-----:R-:W-:Y:S01]  /*0cb0*/  DFMA R20, R26, -R14, 1 ;  /* 0x3ff000001a14742b */ /* 0x001fe2000000080e */
[----:B------:R-:W-:-:S07]  /*0cc0*/  IMAD.MOV.U32 R25, RZ, RZ, R23 ;  /* 0x000000ffff197224 */ /* 0x000fce00078e0017 */
[----:B------:R-:W-:-:S08]  /*0cd0*/  DFMA R20, R20, R20, R20 ;  /* 0x000000141414722b */ /* 0x000fd00000000014 */
[----:B------:R-:W-:Y:S01]  /*0ce0*/  DFMA R26, R26, R20, R26 ;  /* 0x000000141a1a722b */ /* 0x000fe2000000001a */
[----:B------:R-:W-:Y:S01]  /*0cf0*/  SEL R21, R22, 0x63400000, !P2 ;  /* 0x6340000016157807 */ /* 0x000fe20005000000 */
[----:B------:R-:W-:-:S03]  /*0d00*/  IMAD.MOV.U32 R20, RZ, RZ, R18 ;  /* 0x000000ffff147224 */ /* 0x000fc600078e0012 */
[----:B------:R-:W-:-:S03]  /*0d10*/  LOP3.LUT R21, R21, 0x800fffff, R19, 0xf8, !PT ;  /* 0x800fffff15157812 */ /* 0x000fc600078ef813 */
[----:B------:R-:W-:-:S03]  /*0d20*/  DFMA R28, R26, -R14, 1 ;  /* 0x3ff000001a1c742b */ /* 0x000fc6000000080e */
[----:B------:R-:W-:-:S05]  /*0d30*/  @!P3 DFMA R20, R20, 2, -R32 ;  /* 0x400000001414b82b */ /* 0x000fca0000000820 */
[----:B------:R-:W-:-:S05]  /*0d40*/  DFMA R28, R26, R28, R26 ;  /* 0x0000001c1a1c722b */ /* 0x000fca000000001a */
[----:B------:R-:W-:-:S03]  /*0d50*/  @!P3 LOP3.LUT R25, R21, 0x7ff00000, RZ, 0xc0, !PT ;  /* 0x7ff000001519b812 */ /* 0x000fc600078ec0ff */
[----:B------:R-:W-:Y:S02]  /*0d60*/  DMUL R26, R28, R20 ;  /* 0x000000141c1a7228 */ /* 0x000fe40000000000 */
[----:B------:R-:W-:-:S05]  /*0d70*/  VIADD R31, R25, 0xffffffff ;  /* 0xffffffff191f7836 */ /* 0x000fca0000000000 */
[----:B------:R-:W-:Y:S01]  /*0d80*/  ISETP.GT.U32.AND P0, PT, R31, 0x7feffffe, PT ;  /* 0x7feffffe1f00780c */ /* 0x000fe20003f04070 */
[----:B------:R-:W-:Y:S01]  /*0d90*/  VIADD R31, R34, 0xffffffff ;  /* 0xffffffff221f7836 */ /* 0x000fe20000000000 */
[----:B------:R-:W-:-:S04]  /*0da0*/  DFMA R32, R26, -R14, R20 ;  /* 0x8000000e1a20722b */ /* 0x000fc80000000014 */
[----:B------:R-:W-:-:S04]  /*0db0*/  ISETP.GT.U32.OR P0, PT, R31, 0x7feffffe, P0 ;  /* 0x7feffffe1f00780c */ /* 0x000fc80000704470 */
[----:B------:R-:W-:-:S09]  /*0dc0*/  DFMA R32, R28, R32, R26 ;  /* 0x000000201c20722b */ /* 0x000fd2000000001a */
[----:B------:R-:W-:Y:S05]  /*0dd0*/  @P0 BRA `(.L_x_17) ;  /* 0x00000000006c0947 */ /* 0x000fea0003800000 */
[----:B------:R-:W-:-:S04]  /*0de0*/  LOP3.LUT R26, R17, 0x7ff00000, RZ, 0xc0, !PT ;  /* 0x7ff00000111a7812 */ /* 0x000fc800078ec0ff */
[CC--:B------:R-:W-:Y:S02]  /*0df0*/  VIADDMNMX R18, R23.reuse, -R26.reuse, 0xb9600000, !PT ;  /* 0xb960000017127446 */ /* 0x0c0fe4000780091a */
[----:B------:R-:W-:Y:S01]  /*0e00*/  ISETP.GE.U32.AND P0, PT, R23, R26, PT ;  /* 0x0000001a1700720c */ /* 0x000fe20003f06070 */
[----:B------:R-:W-:Y:S01]  /*0e10*/  IMAD.MOV.U32 R26, RZ, RZ, RZ ;  /* 0x000000ffff1a7224 */ /* 0x000fe200078e00ff */
[----:B------:R-:W-:Y:S02]  /*0e20*/  VIMNMX R18, PT, PT, R18, 0x46a00000, PT ;  /* 0x46a0000012127848 */ /* 0x000fe40003fe0100 */
[----:B------:R-:W-:-:S04]  /*0e30*/  SEL R19, R22, 0x63400000, !P0 ;  /* 0x6340000016137807 */ /* 0x000fc80004000000 */
[----:B------:R-:W-:-:S05]  /*0e40*/  IADD3 R18, PT, PT, -R19, R18, RZ ;  /* 0x0000001213127210 */ /* 0x000fca0007ffe1ff */
[----:B------:R-:W-:-:S06]  /*0e50*/  VIADD R27, R18, 0x7fe00000 ;  /* 0x7fe00000121b7836 */ /* 0x000fcc0000000000 */
[----:B------:R-:W-:-:S10]  /*0e60*/  DMUL R22, R32, R26 ;  /* 0x0000001a20167228 */ /* 0x000fd40000000000 */
[----:B------:R-:W-:-:S13]  /*0e70*/  FSETP.GTU.AND P0, PT, |R23|, 1.469367938527859385e-39, PT ;  /* 0x001000001700780b */ /* 0x000fda0003f0c200 */
[----:B------:R-:W-:Y:S05]  /*0e80*/  @P0 BRA `(.L_x_18) ;  /* 0x0000000000940947 */ /* 0x000fea0003800000 */
[----:B------:R-:W-:Y:S01]  /*0e90*/  DFMA R14, R32, -R14, R20 ;  /* 0x8000000e200e722b */ /* 0x000fe20000000014 */
[----:B------:R-:W-:-:S09]  /*0ea0*/  IMAD.MOV.U32 R26, RZ, RZ, RZ ;  /* 0x000000ffff1a7224 */ /* 0x000fd200078e00ff */
[C---:B------:R-:W-:Y:S02]  /*0eb0*/  FSETP.NEU.AND P0, PT, R15.reuse, RZ, PT ;  /* 0x000000ff0f00720b */ /* 0x040fe40003f0d000 */
[----:B------:R-:W-:-:S04]  /*0ec0*/  LOP3.LUT R17, R15, 0x80000000, R17, 0x48, !PT ;  /* 0x800000000f117812 */ /* 0x000fc800078e4811 */
[----:B------:R-:W-:-:S07]  /*0ed0*/  LOP3.LUT R27, R17, R27, RZ, 0xfc, !PT ;  /* 0x0000001b111b7212 */ /* 0x000fce00078efcff */
[----:B------:R-:W-:Y:S05]  /*0ee0*/  @!P0 BRA `(.L_x_18) ;  /* 0x00000000007c8947 */ /* 0x000fea0003800000 */
[----:B------:R-:W-:Y:S01]  /*0ef0*/  IMAD.MOV R15, RZ, RZ, -R18 ;  /* 0x000000ffff0f7224 */ /* 0x000fe200078e0a12 */
[----:B------:R-:W-:Y:S01]  /*0f00*/  DMUL.RP R26, R32, R26 ;  /* 0x0000001a201a7228 */ /* 0x000fe20000008000 */
[----:B------:R-:W-:-:S06]  /*0f10*/  IMAD.MOV.U32 R14, RZ, RZ, RZ ;  /* 0x000000ffff0e7224 */ /* 0x000fcc00078e00ff */
[----:B------:R-:W-:-:S03]  /*0f20*/  DFMA R14, R22, -R14, R32 ;  /* 0x8000000e160e722b */ /* 0x000fc60000000020 */
[----:B------:R-:W-:-:S03]  /*0f30*/  LOP3.LUT R17, R27, R17, RZ, 0x3c, !PT ;  /* 0x000000111b117212 */ /* 0x000fc600078e3cff */
[----:B------:R-:W-:-:S04]  /*0f40*/  IADD3 R14, PT, PT, -R18, -0x43300000, RZ ;  /* 0xbcd00000120e7810 */ /* 0x000fc80007ffe1ff */
[----:B------:R-:W-:-:S04]  /*0f50*/  FSETP.NEU.AND P0, PT, |R15|, R14, PT ;  /* 0x0000000e0f00720b */ /* 0x000fc80003f0d200 */
[----:B------:R-:W-:Y:S02]  /*0f60*/  FSEL R22, R26, R22, !P0 ;  /* 0x000000161a167208 */ /* 0x000fe40004000000 */
[----:B------:R-:W-:Y:S01]  /*0f70*/  FSEL R23, R17, R23, !P0 ;  /* 0x0000001711177208 */ /* 0x000fe20004000000 */
[----:B------:R-:W-:Y:S06]  /*0f80*/  BRA `(.L_x_18) ;  /* 0x0000000000547947 */ /* 0x000fec0003800000 */
.L_x_17:
[----:B------:R-:W-:-:S14]  /*0f90*/  DSETP.NAN.AND P0, PT, R18, R18, PT ;  /* 0x000000121200722a */ /* 0x000fdc0003f08000 */
[----:B------:R-:W-:Y:S05]  /*0fa0*/  @P0 BRA `(.L_x_19) ;  /* 0x0000000000440947 */ /* 0x000fea0003800000 */
[----:B------:R-:W-:-:S14]  /*0fb0*/  DSETP.NAN.AND P0, PT, R16, R16, PT ;  /* 0x000000101000722a */ /* 0x000fdc0003f08000 */
[----:B------:R-:W-:Y:S05]  /*0fc0*/  @P0 BRA `(.L_x_20) ;  /* 0x0000000000300947 */ /* 0x000fea0003800000 */
[----:B------:R-:W-:Y:S01]  /*0fd0*/  ISETP.NE.AND P0, PT, R25, R34, PT ;  /* 0x000000221900720c */ /* 0x000fe20003f05270 */
[----:B------:R-:W-:Y:S02]  /*0fe0*/  IMAD.MOV.U32 R22, RZ, RZ, 0x0 ;  /* 0x00000000ff167424 */ /* 0x000fe400078e00ff */
[----:B------:R-:W-:-:S10]  /*0ff0*/  IMAD.MOV.U32 R23, RZ, RZ, -0x80000 ;  /* 0xfff80000ff177424 */ /* 0x000fd400078e00ff */
[----:B------:R-:W-:Y:S05]  /*1000*/  @!P0 BRA `(.L_x_18) ;  /* 0x0000000000348947 */ /* 0x000fea0003800000 */
[----:B------:R-:W-:Y:S02]  /*1010*/  ISETP.NE.AND P0, PT, R25, 0x7ff00000, PT ;  /* 0x7ff000001900780c */ /* 0x000fe40003f05270 */
[----:B------:R-:W-:Y:S02]  /*1020*/  LOP3.LUT R23, R19, 0x80000000, R17, 0x48, !PT ;  /* 0x8000000013177812 */ /* 0x000fe400078e4811 */
[----:B------:R-:W-:-:S13]  /*1030*/  ISETP.EQ.OR P0, PT, R34, RZ, !P0 ;  /* 0x000000ff2200720c */ /* 0x000fda0004702670 */
[----:B------:R-:W-:Y:S01]  /*1040*/  @P0 LOP3.LUT R14, R23, 0x7ff00000, RZ, 0xfc, !PT ;  /* 0x7ff00000170e0812 */ /* 0x000fe200078efcff */
[----:B------:R-:W-:Y:S02]  /*1050*/  @!P0 IMAD.MOV.U32 R22, RZ, RZ, RZ ;  /* 0x000000ffff168224 */ /* 0x000fe400078e00ff */
[----:B------:R-:W-:Y:S01]  /*1060*/  @P0 IMAD.MOV.U32 R22, RZ, RZ, RZ ;  /* 0x000000ffff160224 */ /* 0x000fe200078e00ff */
[----:B------:R-:W-:Y:S01]  /*1070*/  @P0 MOV R23, R14 ;  /* 0x0000000e00170202 */ /* 0x000fe20000000f00 */
[----:B------:R-:W-:Y:S06]  /*1080*/  BRA `(.L_x_18) ;  /* 0x0000000000147947 */ /* 0x000fec0003800000 */
.L_x_20:
[----:B------:R-:W-:Y:S01]  /*1090*/  LOP3.LUT R23, R17, 0x80000, RZ, 0xfc, !PT ;  /* 0x0008000011177812 */ /* 0x000fe200078efcff */
[----:B------:R-:W-:Y:S01]  /*10a0*/  IMAD.MOV.U32 R22, RZ, RZ, R16 ;  /* 0x000000ffff167224 */ /* 0x000fe200078e0010 */
[----:B------:R-:W-:Y:S06]  /*10b0*/  BRA `(.L_x_18) ;  /* 0x0000000000087947 */ /* 0x000fec0003800000 */
.L_x_19:
[----:B------:R-:W-:Y:S01]  /*10c0*/  LOP3.LUT R23, R19, 0x80000, RZ, 0xfc, !PT ;  /* 0x0008000013177812 */ /* 0x000fe200078efcff */
[----:B------:R-:W-:-:S07]  /*10d0*/  IMAD.MOV.U32 R22, RZ, RZ, R18 ;  /* 0x000000ffff167224 */ /* 0x000fce00078e0012 */
.L_x_18:
[----:B------:R-:W-:Y:S05]  /*10e0*/  BSYNC.RECONVERGENT B1 ;  /* 0x0000000000017941 */ /* 0x000fea0003800200 */
.L_x_16:
[----:B------:R-:W-:-:S04]  /*10f0*/  IMAD.MOV.U32 R25, RZ, RZ, 0x0 ;  /* 0x00000000ff197424 */ /* 0x000fc800078e00ff */
[----:B------:R-:W-:Y:S05]  /*1100*/  RET.REL.NODEC R24 `(_Z16tanh_impl_KernelPdS_) ;  /* 0xffffffec18bc7950 */ /* 0x000fea0003c3ffff */
        .type           $_Z16tanh_impl_KernelPdS_$__internal_accurate_pow,@function
        .size           $_Z16tanh_impl_KernelPdS_$__internal_accurate_pow,(.L_x_24 - $_Z16tanh_impl_KernelPdS_$__internal_accurate_pow)
$_Z16tanh_impl_KernelPdS_$__internal_accurate_pow:
[----:B------:R-:W0:Y:S01]  /*1110*/  MUFU.RCP64H R17, 2.3591403961181640625 ;  /* 0x4002df8500117908 */ /* 0x000e220000001800 */
[----:B------:R-:W-:Y:S01]  /*1120*/  IMAD.MOV.U32 R12, RZ, RZ, 0x458a2bb4 ;  /* 0x458a2bb4ff0c7424 */ /* 0x000fe200078e00ff */
[----:B------:R-:W-:Y:S01]  /*1130*/  UMOV UR6, 0x2c515da4 ;  /* 0x2c515da400067882 */ /* 0x000fe20000000000 */
[----:B------:R-:W-:Y:S01]  /*1140*/  IMAD.MOV.U32 R13, RZ, RZ, 0x4002df85 ;  /* 0x4002df85ff0d7424 */ /* 0x000fe200078e00ff */
[----:B------:R-:W-:Y:S01]  /*1150*/  UMOV UR7, 0x3fd6fc2a ;  /* 0x3fd6fc2a00077882 */ /* 0x000fe20000000000 */
[----:B------:R-:W-:Y:S01]  /*1160*/  IMAD.MOV.U32 R16, RZ, RZ, RZ ;  /* 0x000000ffff107224 */ /* 0x000fe200078e00ff */
[----:B------:R-:W-:Y:S01]  /*1170*/  UMOV UR8, 0x7d2cafe2 ;  /* 0x7d2cafe200087882 */ /* 0x000fe20000000000 */
[----:B------:R-:W-:Y:S01]  /*1180*/  IMAD.MOV.U32 R14, RZ, RZ, 0x41ad3b5a ;  /* 0x41ad3b5aff0e7424 */ /* 0x000fe200078e00ff */
[----:B------:R-:W-:Y:S01]  /*1190*/  UMOV UR9, 0x3eb0f5ff ;  /* 0x3eb0f5ff00097882 */ /* 0x000fe20000000000 */
[----:B------:R-:W-:Y:S02]  /*11a0*/  IMAD.MOV.U32 R15, RZ, RZ, 0x3ed0f5d2 ;  /* 0x3ed0f5d2ff0f7424 */ /* 0x000fe400078e00ff */
[----:B0-----:R-:W-:-:S08]  /*11b0*/  DFMA R12, R16, -R12, 1 ;  /* 0x3ff00000100c742b */ /* 0x001fd0000000080c */
[----:B------:R-:W-:-:S08]  /*11c0*/  DFMA R12, R12, R12, R12 ;  /* 0x0000000c0c0c722b */ /* 0x000fd0000000000c */
[----:B------:R-:W-:-:S08]  /*11d0*/  DFMA R16, R16, R12, R16 ;  /* 0x0000000c1010722b */ /* 0x000fd00000000010 */
[----:B------:R-:W-:-:S08]  /*11e0*/  DMUL R12, R16, UR6 ;  /* 0x00000006100c7c28 */ /* 0x000fd00008000000 */
[----:B------:R-:W-:-:S08]  /*11f0*/  DFMA R12, R16, UR6, R12 ;  /* 0x00000006100c7c2b */ /* 0x000fd0000800000c */
[CC--:B------:R-:W-:Y:S02]  /*1200*/  DMUL R18, R12.reuse, R12.reuse ;  /* 0x0000000c0c127228 */ /* 0x0c0fe40000000000 */
[C---:B------:R-:W-:Y:S02]  /*1210*/  DADD R22, -R12.reuse, UR6 ;  /* 0x000000060c167e29 */ /* 0x040fe40008000100 */
[----:B------:R-:W-:-:S04]  /*1220*/  DMUL R26, R12, R12 ;  /* 0x0000000c0c1a7228 */ /* 0x000fc80000000000 */
[----:B------:R-:W-:Y:S01]  /*1230*/  DFMA R14, R18, UR8, R14 ;  /* 0x00000008120e7c2b */ /* 0x000fe2000800000e */
[----:B------:R-:W-:Y:S01]  /*1240*/  UMOV UR8, 0x75488a3f ;  /* 0x75488a3f00087882 */ /* 0x000fe20000000000 */
[----:B------:R-:W-:Y:S01]  /*1250*/  UMOV UR9, 0x3ef3b20a ;  /* 0x3ef3b20a00097882 */ /* 0x000fe20000000000 */
[----:B------:R-:W-:-:S05]  /*1260*/  DADD R22, R22, R22 ;  /* 0x0000000016167229 */ /* 0x000fca0000000016 */
[----:B------:R-:W-:Y:S01]  /*1270*/  DFMA R14, R18, R14, UR8 ;  /* 0x00000008120e7e2b */ /* 0x000fe2000800000e */
[----:B------:R-:W-:Y:S01]  /*1280*/  UMOV UR8, 0xe4faecd5 ;  /* 0xe4faecd500087882 */ /* 0x000fe20000000000 */
[----:B------:R-:W-:Y:S01]  /*1290*/  UMOV UR9, 0x3f1745cd ;  /* 0x3f1745cd00097882 */ /* 0x000fe20000000000 */
[----:B------:R-:W-:Y:S01]  /*12a0*/  DFMA R24, -R12, UR6, R22 ;  /* 0x000000060c187c2b */ /* 0x000fe20008000116 */
[----:B------:R-:W-:Y:S01]  /*12b0*/  UMOV UR6, 0xb9e7b0 ;  /* 0x00b9e7b000067882 */ /* 0x000fe20000000000 */
[----:B------:R-:W-:-:S03]  /*12c0*/  UMOV UR7, 0x3c46a4cb ;  /* 0x3c46a4cb00077882 */ /* 0x000fc60000000000 */
[----:B------:R-:W-:Y:S01]  /*12d0*/  DFMA R14, R18, R14, UR8 ;  /* 0x00000008120e7e2b */ /* 0x000fe2000800000e */
[----:B------:R-:W-:Y:S01]  /*12e0*/  UMOV UR8, 0x258a578b ;  /* 0x258a578b00087882 */ /* 0x000fe20000000000 */
[----:B------:R-:W-:Y:S01]  /*12f0*/  UMOV UR9, 0x3f3c71c7 ;  /* 0x3f3c71c700097882 */ /* 0x000fe20000000000 */
[----:B------:R-:W-:-:S05]  /*1300*/  DMUL R16, R16, R24 ;  /* 0x0000001810107228 */ /* 0x000fca0000000000 */
[----:B------:R-:W-:Y:S01]  /*1310*/  DFMA R14, R18, R14, UR8 ;  /* 0x00000008120e7e2b */ /* 0x000fe2000800000e */
[----:B------:R-:W-:Y:S01]  /*1320*/  UMOV UR8, 0x9242b910 ;  /* 0x9242b91000087882 */ /* 0x000fe20000000000 */
[----:B------:R-:W-:-:S03]  /*1330*/  UMOV UR9, 0x3f624924 ;  /* 0x3f62492400097882 */ /* 0x000fc60000000000 */
[----:B------:R-:W-:Y:S01]  /*1340*/  VIADD R25, R17, 0x100000 ;  /* 0x0010000011197836 */ /* 0x000fe20000000000 */
[----:B------:R-:W-:Y:S02]  /*1350*/  MOV R24, R16 ;  /* 0x0000001000187202 */ /* 0x000fe40000000f00 */
[----:B------:R-:W-:Y:S01]  /*1360*/  DFMA R14, R18, R14, UR8 ;  /* 0x00000008120e7e2b */ /* 0x000fe2000800000e */
[----:B------:R-:W-:Y:S01]  /*1370*/  UMOV UR8, 0x99999dfb ;  /* 0x99999dfb00087882 */ /* 0x000fe20000000000 */
[----:B------:R-:W-:-:S06]  /*1380*/  UMOV UR9, 0x3f899999 ;  /* 0x3f89999900097882 */ /* 0x000fcc0000000000 */
[----:B------:R-:W-:Y:S01]  /*1390*/  DFMA R20, R18, R14, UR8 ;  /* 0x0000000812147e2b */ /* 0x000fe2000800000e */
[----:B------:R-:W-:Y:S01]  /*13a0*/  UMOV UR8, 0x55555555 ;  /* 0x5555555500087882 */ /* 0x000fe20000000000 */
[----:B------:R-:W-:-:S06]  /*13b0*/  UMOV UR9, 0x3fb55555 ;  /* 0x3fb5555500097882 */ /* 0x000fcc0000000000 */
[----:B------:R-:W-:-:S08]  /*13c0*/  DFMA R14, R18, R20, UR8 ;  /* 0x00000008120e7e2b */ /* 0x000fd00008000014 */
[----:B------:R-:W-:-:S08]  /*13d0*/  DADD R22, -R14, UR8 ;  /* 0x000000080e167e29 */ /* 0x000fd00008000100 */
[----:B------:R-:W-:Y:S02]  /*13e0*/  DFMA R20, R18, R20, R22 ;  /* 0x000000141214722b */ /* 0x000fe40000000016 */
[C---:B------:R-:W-:Y:S02]  /*13f0*/  DMUL R18, R12.reuse, R26 ;  /* 0x0000001a0c127228 */ /* 0x040fe40000000000 */
[----:B------:R-:W-:-:S04]  /*1400*/  DFMA R22, R12, R12, -R26 ;  /* 0x0000000c0c16722b */ /* 0x000fc8000000081a */
[----:B------:R-:W-:Y:S01]  /*1410*/  DADD R20, R20, -UR6 ;  /* 0x8000000614147e29 */ /* 0x000fe20008000000 */
[----:B------:R-:W-:Y:S01]  /*1420*/  UMOV UR6, 0x0 ;  /* 0x0000000000067882 */ /* 0x000fe20000000000 */
[C---:B------:R-:W-:Y:S01]  /*1430*/  DFMA R28, R12.reuse, R26, -R18 ;  /* 0x0000001a0c1c722b */ /* 0x040fe20000000812 */
[----:B------:R-:W-:Y:S01]  /*1440*/  UMOV UR7, 0x3ff00000 ;  /* 0x3ff0000000077882 */ /* 0x000fe20000000000 */
[----:B------:R-:W-:-:S04]  /*1450*/  DFMA R22, R12, R24, R22 ;  /* 0x000000180c16722b */ /* 0x000fc80000000016 */
[----:B------:R-:W-:Y:S02]  /*1460*/  DADD R24, R14, R20 ;  /* 0x000000000e187229 */ /* 0x000fe40000000014 */
[----:B------:R-:W-:-:S06]  /*1470*/  DFMA R28, R16, R26, R28 ;  /* 0x0000001a101c722b */ /* 0x000fcc000000001c */
[----:B------:R-:W-:Y:S02]  /*1480*/  DMUL R26, R24, R18 ;  /* 0x00000012181a7228 */ /* 0x000fe40000000000 */
[----:B------:R-:W-:Y:S02]  /*1490*/  DFMA R22, R12, R22, R28 ;  /* 0x000000160c16722b */ /* 0x000fe4000000001c */
[----:B------:R-:W-:-:S04]  /*14a0*/  DADD R28, R14, -R24 ;  /* 0x000000000e1c7229 */ /* 0x000fc80000000818 */
[----:B------:R-:W-:-:S04]  /*14b0*/  DFMA R14, R24, R18, -R26 ;  /* 0x00000012180e722b */ /* 0x000fc8000000081a */
[----:B------:R-:W-:-:S04]  /*14c0*/  DADD R28, R20, R28 ;  /* 0x00000000141c7229 */ /* 0x000fc8000000001c */
[----:B------:R-:W-:-:S08]  /*14d0*/  DFMA R14, R24, R22, R14 ;  /* 0x00000016180e722b */ /* 0x000fd0000000000e */
[----:B------:R-:W-:-:S08]  /*14e0*/  DFMA R28, R28, R18, R14 ;  /* 0x000000121c1c722b */ /* 0x000fd0000000000e */
[----:B------:R-:W-:-:S08]  /*14f0*/  DADD R18, R26, R28 ;  /* 0x000000001a127229 */ /* 0x000fd0000000001c */
[--C-:B------:R-:W-:Y:S02]  /*1500*/  DADD R14, R12, R18.reuse ;  /* 0x000000000c0e7229 */ /* 0x100fe40000000012 */
[----:B------:R-:W-:-:S06]  /*1510*/  DADD R26, R26, -R18 ;  /* 0x000000001a1a7229 */ /* 0x000fcc0000000812 */
[----:B------:R-:W-:Y:S02]  /*1520*/  DADD R12, R12, -R14 ;  /* 0x000000000c0c7229 */ /* 0x000fe4000000080e */
[----:B------:R-:W-:-:S06]  /*1530*/  DADD R26, R28, R26 ;  /* 0x000000001c1a7229 */ /* 0x000fcc000000001a */
[----:B------:R-:W-:-:S08]  /*1540*/  DADD R12, R18, R12 ;  /* 0x00000000120c7229 */ /* 0x000fd0000000000c */
[----:B------:R-:W-:-:S08]  /*1550*/  DADD R12, R26, R12 ;  /* 0x000000001a0c7229 */ /* 0x000fd0000000000c */
[----:B------:R-:W-:Y:S01]  /*1560*/  DADD R20, R16, R12 ;  /* 0x0000000010147229 */ /* 0x000fe2000000000c */
[----:B------:R-:W-:Y:S02]  /*1570*/  IMAD.MOV.U32 R16, RZ, RZ, -0x105c611 ;  /* 0xfefa39efff107424 */ /* 0x000fe400078e00ff */
[----:B------:R-:W-:Y:S02]  /*1580*/  IMAD.MOV.U32 R17, RZ, RZ, 0x3fe62e42 ;  /* 0x3fe62e42ff117424 */ /* 0x000fe400078e00ff */
[----:B------:R-:W-:-:S03]  /*1590*/  IMAD.MOV.U32 R12, RZ, RZ, -0x105c611 ;  /* 0xfefa39efff0c7424 */ /* 0x000fc600078e00ff */
[----:B------:R-:W-:Y:S01]  /*15a0*/  DADD R18, R14, R20 ;  /* 0x000000000e127229 */ /* 0x000fe20000000014 */
[----:B------:R-:W-:-:S07]  /*15b0*/  IMAD.MOV.U32 R13, RZ, RZ, 0x3fe62e42 ;  /* 0x3fe62e42ff0d7424 */ /* 0x000fce00078e00ff */
[--C-:B------:R-:W-:Y:S02]  /*15c0*/  DFMA R16, R16, UR6, R18.reuse ;  /* 0x0000000610107c2b */ /* 0x100fe40008000012 */
[----:B------:R-:W-:-:S06]  /*15d0*/  DADD R14, R14, -R18 ;  /* 0x000000000e0e7229 */ /* 0x000fcc0000000812 */
[----:B------:R-:W-:Y:S02]  /*15e0*/  DFMA R22, -R12, 1, R16 ;  /* 0x3ff000000c16782b */ /* 0x000fe40000000110 */
[----:B------:R-:W-:Y:S01]  /*15f0*/  DADD R14, R20, R14 ;  /* 0x00000000140e7229 */ /* 0x000fe2000000000e */
[----:B------:R-:W-:Y:S02]  /*1600*/  IMAD.MOV.U32 R20, RZ, RZ, 0x3b39803f ;  /* 0x3b39803fff147424 */ /* 0x000fe400078e00ff */
[----:B------:R-:W-:-:S03]  /*1610*/  IMAD.MOV.U32 R21, RZ, RZ, 0x3c7abc9e ;  /* 0x3c7abc9eff157424 */ /* 0x000fc600078e00ff */
[----:B------:R-:W-:-:S08]  /*1620*/  DADD R22, -R18, R22 ;  /* 0x0000000012167229 */ /* 0x000fd00000000116 */
[----:B------:R-:W-:-:S08]  /*1630*/  DADD R14, R14, -R22 ;  /* 0x000000000e0e7229 */ /* 0x000fd00000000816 */
[----:B------:R-:W-:Y:S01]  /*1640*/  DFMA R20, R20, UR6, R14 ;  /* 0x0000000614147c2b */ /* 0x000fe2000800000e */
[----:B------:R-:W-:Y:S01]  /*1650*/  UMOV UR6, 0x3b39803f ;  /* 0x3b39803f00067882 */ /* 0x000fe20000000000 */
[C---:B------:R-:W-:Y:S01]  /*1660*/  IMAD.SHL.U32 R15, R33.reuse, 0x2, RZ ;  /* 0x00000002210f7824 */ /* 0x040fe200078e00ff */
[----:B------:R-:W-:Y:S01]  /*1670*/  LOP3.LUT R14, R33, 0xff0fffff, RZ, 0xc0, !PT ;  /* 0xff0fffff210e7812 */ /* 0x000fe200078ec0ff */
[----:B------:R-:W-:-:S03]  /*1680*/  UMOV UR7, 0x3c7abc9e ;  /* 0x3c7abc9e00077882 */ /* 0x000fc60000000000 */
[----:B------:R-:W-:Y:S01]  /*1690*/  ISETP.GT.U32.AND P0, PT, R15, -0x2000001, PT ;  /* 0xfdffffff0f00780c */ /* 0x000fe20003f04070 */
[----:B------:R-:W-:-:S03]  /*16a0*/  DADD R18, R16, R20 ;  /* 0x0000000010127229 */ /* 0x000fc60000000014 */
[----:B------:R-:W-:-:S05]  /*16b0*/  SEL R33, R14, R33, P0 ;  /* 0x000000210e217207 */ /* 0x000fca0000000000 */
[----:B------:R-:W-:Y:S02]  /*16c0*/  DADD R16, R16, -R18 ;  /* 0x0000000010107229 */ /* 0x000fe40000000812 */
[----:B------:R-:W-:-:S06]  /*16d0*/  DMUL R14, R18, R32 ;  /* 0x00000020120e7228 */ /* 0x000fcc0000000000 */
[----:B------:R-:W-:Y:S02]  /*16e0*/  DADD R20, R20, R16 ;  /* 0x0000000014147229 */ /* 0x000fe40000000010 */
[----:B------:R-:W-:-:S08]  /*16f0*/  DFMA R18, R18, R32, -R14 ;  /* 0x000000201212722b */ /* 0x000fd0000000080e */
[----:B------:R-:W-:Y:S01]  /*1700*/  DFMA R20, R20, R32, R18 ;  /* 0x000000201414722b */ /* 0x000fe20000000012 */
[----:B------:R-:W-:Y:S02]  /*1710*/  IMAD.MOV.U32 R18, RZ, RZ, 0x652b82fe ;  /* 0x652b82feff127424 */ /* 0x000fe400078e00ff */
[----:B------:R-:W-:-:S05]  /*1720*/  IMAD.MOV.U32 R19, RZ, RZ, 0x3ff71547 ;  /* 0x3ff71547ff137424 */ /* 0x000fca00078e00ff */
[----:B------:R-:W-:-:S08]  /*1730*/  DADD R16, R14, R20 ;  /* 0x000000000e107229 */ /* 0x000fd00000000014 */
[----:B------:R-:W-:Y:S02]  /*1740*/  DFMA R18, R16, R18, 6.75539944105574400000e+15 ;  /* 0x433800001012742b */ /* 0x000fe40000000012 */
[----:B------:R-:W-:Y:S01]  /*1750*/  FSETP.GEU.AND P0, PT, |R17|, 4.1917929649353027344, PT ;  /* 0x4086232b1100780b */ /* 0x000fe20003f0e200 */
[----:B------:R-:W-:-:S05]  /*1760*/  DADD R14, R14, -R16 ;  /* 0x000000000e0e7229 */ /* 0x000fca0000000810 */
[----:B------:R-:W-:-:S03]  /*1770*/  DADD R22, R18, -6.75539944105574400000e+15 ;  /* 0xc338000012167429 */ /* 0x000fc60000000000 */
[----:B------:R-:W-:-:S05]  /*1780*/  DADD R20, R20, R14 ;  /* 0x0000000014147229 */ /* 0x000fca000000000e */
[----:B------:R-:W-:-:S08]  /*1790*/  DFMA R12, R22, -R12, R16 ;  /* 0x8000000c160c722b */ /* 0x000fd00000000010 */
[----:B------:R-:W-:Y:S01]  /*17a0*/  DFMA R12, R22, -UR6, R12 ;  /* 0x80000006160c7c2b */ /* 0x000fe2000800000c */
[----:B------:R-:W-:Y:S01]  /*17b0*/  UMOV UR6, 0x69ce2bdf ;  /* 0x69ce2bdf00067882 */ /* 0x000fe20000000000 */
[----:B------:R-:W-:Y:S01]  /*17c0*/  MOV R22, 0xfca213ea ;  /* 0xfca213ea00167802 */ /* 0x000fe20000000f00 */
[----:B------:R-:W-:Y:S01]  /*17d0*/  IMAD.MOV.U32 R23, RZ, RZ, 0x3e928af3 ;  /* 0x3e928af3ff177424 */ /* 0x000fe200078e00ff */
[----:B------:R-:W-:-:S05]  /*17e0*/  UMOV UR7, 0x3e5ade15 ;  /* 0x3e5ade1500077882 */ /* 0x000fca0000000000 */
[----:B------:R-:W-:Y:S01]  /*17f0*/  DFMA R22, R12, UR6, R22 ;  /* 0x000000060c167c2b */ /* 0x000fe20008000016 */
[----:B------:R-:W-:Y:S01]  /*1800*/  UMOV UR6, 0x62401315 ;  /* 0x6240131500067882 */ /* 0x000fe20000000000 */
[----:B------:R-:W-:-:S06]  /*1810*/  UMOV UR7, 0x3ec71dee ;  /* 0x3ec71dee00077882 */ /* 0x000fcc0000000000 */
[----:B------:R-:W-:Y:S01]  /*1820*/  DFMA R22, R12, R22, UR6 ;  /* 0x000000060c167e2b */ /* 0x000fe20008000016 */
        /* <DEDUP_REMOVED lines=20> */
[----:B------:R-:W-:-:S08]  /*1970*/  DFMA R22, R12, R22, UR6 ;  /* 0x000000060c167e2b */ /* 0x000fd00008000016 */
[----:B------:R-:W-:-:S08]  /*1980*/  DFMA R22, R12, R22, 1 ;  /* 0x3ff000000c16742b */ /* 0x000fd00000000016 */
[----:B------:R-:W-:-:S10]  /*1990*/  DFMA R12, R12, R22, 1 ;  /* 0x3ff000000c0c742b */ /* 0x000fd40000000016 */
[----:B------:R-:W-:Y:S02]  /*19a0*/  IMAD R15, R18, 0x100000, R13 ;  /* 0x00100000120f7824 */ /* 0x000fe400078e020d */
[----:B------:R-:W-:Y:S01]  /*19b0*/  IMAD.MOV.U32 R14, RZ, RZ, R12 ;  /* 0x000000ffff0e7224 */ /* 0x000fe200078e000c */
[----:B------:R-:W-:Y:S06]  /*19c0*/  @!P0 BRA `(.L_x_21) ;  /* 0x0000000000308947 */ /* 0x000fec0003800000 */
[----:B------:R-:W-:Y:S01]  /*19d0*/  FSETP.GEU.AND P1, PT, |R17|, 4.2275390625, PT ;  /* 0x408748001100780b */ /* 0x000fe20003f2e200 */
[C---:B------:R-:W-:Y:S02]  /*19e0*/  DADD R22, R16.reuse, +INF ;  /* 0x7ff0000010167429 */ /* 0x040fe40000000000 */
[----:B------:R-:W-:-:S08]  /*19f0*/  DSETP.GEU.AND P0, PT, R16, RZ, PT ;  /* 0x000000ff1000722a */ /* 0x000fd00003f0e000 */
[----:B------:R-:W-:Y:S02]  /*1a00*/  FSEL R15, R23, RZ, P0 ;  /* 0x000000ff170f7208 */ /* 0x000fe40000000000 */
[----:B------:R-:W-:-:S04]  /*1a10*/  @!P1 LEA.HI R14, R18, R18, RZ, 0x1 ;  /* 0x00000012120e9211 */ /* 0x000fc800078f08ff */
[----:B------:R-:W-:Y:S02]  /*1a20*/  @!P1 SHF.R.S32.HI R17, RZ, 0x1, R14 ;  /* 0x00000001ff119819 */ /* 0x000fe4000001140e */
[----:B------:R-:W-:-:S03]  /*1a30*/  FSEL R14, R22, RZ, P0 ;  /* 0x000000ff160e7208 */ /* 0x000fc60000000000 */
[----:B------:R-:W-:Y:S02]  /*1a40*/  @!P1 IMAD.IADD R16, R18, 0x1, -R17 ;  /* 0x0000000112109824 */ /* 0x000fe400078e0a11 */
[----:B------:R-:W-:-:S03]  /*1a50*/  @!P1 IMAD R13, R17, 0x100000, R13 ;  /* 0x00100000110d9824 */ /* 0x000fc600078e020d */
[----:B------:R-:W-:Y:S01]  /*1a60*/  @!P1 LEA R17, R16, 0x3ff00000, 0x14 ;  /* 0x3ff0000010119811 */ /* 0x000fe200078ea0ff */
[----:B------:R-:W-:-:S06]  /*1a70*/  @!P1 IMAD.MOV.U32 R16, RZ, RZ, RZ ;  /* 0x000000ffff109224 */ /* 0x000fcc00078e00ff */
[----:B------:R-:W-:-:S11]  /*1a80*/  @!P1 DMUL R14, R12, R16 ;  /* 0x000000100c0e9228 */ /* 0x000fd60000000000 */
.L_x_21:
[----:B------:R-:W-:Y:S01]  /*1a90*/  DFMA R20, R20, R14, R14 ;  /* 0x0000000e1414722b */ /* 0x000fe2000000000e */
[----:B------:R-:W-:Y:S01]  /*1aa0*/  IMAD.MOV.U32 R12, RZ, RZ, R0 ;  /* 0x000000ffff0c7224 */ /* 0x000fe200078e0000 */
[----:B------:R-:W-:Y:S01]  /*1ab0*/  DSETP.NEU.AND P0, PT, |R14|, +INF , PT ;  /* 0x7ff000000e00742a */ /* 0x000fe20003f0d200 */
[----:B------:R-:W-:-:S07]  /*1ac0*/  IMAD.MOV.U32 R13, RZ, RZ, 0x0 ;  /* 0x00000000ff0d7424 */ /* 0x000fce00078e00ff */
[----:B------:R-:W-:Y:S02]  /*1ad0*/  FSEL R14, R14, R20, !P0 ;  /* 0x000000140e0e7208 */ /* 0x000fe40004000000 */
[----:B------:R-:W-:Y:S01]  /*1ae0*/  FSEL R15, R15, R21, !P0 ;  /* 0x000000150f0f7208 */ /* 0x000fe20004000000 */
[----:B------:R-:W-:Y:S06]  /*1af0*/  RET.REL.NODEC R12 `(_Z16tanh_impl_KernelPdS_) ;  /* 0xffffffe40c407950 */ /* 0x000fec0003c3ffff */
.L_x_22:
[----:B------:R-:W-:-:S00]  /*1b00*/  BRA `(.L_x_22) ;  /* 0xfffffffc00fc7947 */ /* 0x000fc0000383ffff */
[----:B------:R-:W-:-:S00]  /*1b10*/  NOP ;  /* 0x0000000000007918 */ /* 0x000fc00000000000 */
        /* <DEDUP_REMOVED lines=14> */
.L_x_24:


//--------------------- .nv.shared.reserved.0     --------------------------
	.section	.nv.shared.reserved.0,"aw",@nobits
	.weak		__nv_reservedSMEM_offset_0_alias
	.size		__nv_reservedSMEM_offset_0_alias, 0, 64
	.other		__nv_reservedSMEM_offset_0_alias,@"STO_CUDA_RESERVED_SHARED STV_DEFAULT"
__nv_reservedSMEM_offset_0_alias:
	.zero		0
	.zero		64


//--------------------- .nv.constant0._Z16tanh_impl_KernelPdS_ --------------------------
	.section	.nv.constant0._Z16tanh_impl_KernelPdS_,"a",@progbits
	.sectionflags	@""
	.align	4
.nv.constant0._Z16tanh_impl_KernelPdS_:
	.zero		912


//--------------------- SYMBOLS --------------------------

	.type		.nv.reservedSmem.offset0,@object
	.size		.nv.reservedSmem.offset0,0x4
